	.target	sm_100a

	.elftype	@"ET_EXEC"


//--------------------- .note.nv.tkinfo           --------------------------
	.section	.note.nv.tkinfo,"",@"SHT_NOTE"
	.sectionflags	@"SHF_NOTE_NV_TKINFO"
	.tkinfo
        /*0018*/ 	.word	0x00000002
        /*0030*/ 	.string	""
        /*0030*/ 	.string	"ptxas"
        /*0030*/ 	.string	"Cuda compilation tools, release 13.0, V13.0.88"
        /*0030*/ 	.string	"Build cuda_13.0.r13.0/compiler.36424714_0"
        /*0030*/ 	.string	"-arch sm_100a -m 64 "



//--------------------- .note.nv.cuinfo           --------------------------
	.section	.note.nv.cuinfo,"",@"SHT_NOTE"
	.sectionflags	@"SHF_NOTE_NV_CUINFO"
        /*0018*/ 	.short	0x0002
        /*001a*/ 	.short	0x0064
        /*001c*/ 	.short	0x0082
	.zero		2


//--------------------- .nv.info                  --------------------------
	.section	.nv.info,"",@"SHT_CUDA_INFO"
	.align	4


	//----- nvinfo : EIATTR_REGCOUNT
	.align		4
        /*0000*/ 	.byte	0x04, 0x2f
        /*0002*/ 	.short	(.L_19 - .L_18)
	.align		4
.L_18:
        /*0004*/ 	.word	index@(_ZN7cutlass13device_kernelINS_4gemm6kernel13GemmUniversalIN4cute5tupleIJiiiiEEENS1_10collective13CollectiveMmaINS1_35MainloopSm100TmaUmmaWarpSpecializedILi9ELi2ELi4ENS5_IJNS4_1CILi1EEESB_SB_EEEEENS5_IJNSA_ILi64EEENSA_ILi256EEENSA_ILi32EEEEEENS_10bfloat16_tENS5_IJlSB_lEEESI_SJ_NS4_8TiledMMAINS4_8MMA_AtomIJNS4_20SM100_MMA_F16BF16_SSISI_SI_fLi64ELi256ELNS4_4UMMA5MajorE0ELSO_0ELNSN_7ScaleInE0ELSP_0EEEEEENS4_6LayoutISC_NS5_IJNSA_ILi0EEEST_ST_EEEEENS5_IJNS4_10UnderscoreESW_SW_EEEEENS4_13SM90_TMA_LOADENS4_14ComposedLayoutINS4_7SwizzleILi2ELi4ELi3EEENS4_18smem_ptr_flag_bitsILi16EEENSS_INS5_IJNSA_ILi8EEESG_EEENS5_IJSG_SB_EEEEEEEvNS4_8identityESZ_S19_vS1A_EENS_8epilogue10collective18CollectiveEpilogueINS1C_23Sm100TmaWarpSpecializedILi4ELi2ELi32ELb1ELb0EEEJSH_NS5_IJNSS_ISE_SB_EES1H_EEESI_SJ_SI_SJ_NS1C_6fusion15FusionCallbacksIS1G_NS1J_17LinearCombinationISI_fSI_fLNS_15FloatRoundStyleE2EEESH_S1I_JEEENS4_5SM1004TMEM4LOAD26SM100_TMEM_LOAD_16dp256b8xESZ_NS10_INS11_ILi3ELi4ELi3EEES14_NSS_INS5_IJS15_SE_EEENS5_IJSE_SB_EEEEEEENS4_17SM75_U32x4_LDSM_NENS4_14SM90_TMA_STOREES1X_NS4_17SM90_U32x4_STSM_NENS4_39AutoVectorizingCopyWithAssumedAlignmentILi128EEEEEEvvEEEEvNT_6ParamsE)
        /*0008*/ 	.word	0x00000070


	//----- nvinfo : EIATTR_FRAME_SIZE
	.align		4
.L_19:
        /*000c*/ 	.byte	0x04, 0x11
        /*000e*/ 	.short	(.L_21 - .L_20)
	.align		4
.L_20:
        /*0010*/ 	.word	index@($__internal_2_$__cuda_sm10x_tcgen05_guardrail_trap_unallocated_columns_being_dealloced)
        /*0014*/ 	.word	0x00000000


	//----- nvinfo : EIATTR_FRAME_SIZE
	.align		4
.L_21:
        /*0018*/ 	.byte	0x04, 0x11
        /*001a*/ 	.short	(.L_23 - .L_22)
	.align		4
.L_22:
        /*001c*/ 	.word	index@($__internal_1_$__cuda_sm10x_tcgen05_guardrail_trap_phase_invalid_during_alloc)
        /*0020*/ 	.word	0x00000000


	//----- nvinfo : EIATTR_FRAME_SIZE
	.align		4
.L_23:
        /*0024*/ 	.byte	0x04, 0x11
        /*0026*/ 	.short	(.L_25 - .L_24)
	.align		4
.L_24:
        /*0028*/ 	.word	index@($__internal_0_$__cuda_sm10x_tcgen05_guardrail_trap_col_being_dealloced_not_returned_by_alloc)
        /*002c*/ 	.word	0x00000000


	//----- nvinfo : EIATTR_FRAME_SIZE
	.align		4
.L_25:
        /*0030*/ 	.byte	0x04, 0x11
        /*0032*/ 	.short	(.L_27 - .L_26)
	.align		4
.L_26:
        /*0034*/ 	.word	index@(_ZN7cutlass13device_kernelINS_4gemm6kernel13GemmUniversalIN4cute5tupleIJiiiiEEENS1_10collective13CollectiveMmaINS1_35MainloopSm100TmaUmmaWarpSpecializedILi9ELi2ELi4ENS5_IJNS4_1CILi1EEESB_SB_EEEEENS5_IJNSA_ILi64EEENSA_ILi256EEENSA_ILi32EEEEEENS_10bfloat16_tENS5_IJlSB_lEEESI_SJ_NS4_8TiledMMAINS4_8MMA_AtomIJNS4_20SM100_MMA_F16BF16_SSISI_SI_fLi64ELi256ELNS4_4UMMA5MajorE0ELSO_0ELNSN_7ScaleInE0ELSP_0EEEEEENS4_6LayoutISC_NS5_IJNSA_ILi0EEEST_ST_EEEEENS5_IJNS4_10UnderscoreESW_SW_EEEEENS4_13SM90_TMA_LOADENS4_14ComposedLayoutINS4_7SwizzleILi2ELi4ELi3EEENS4_18smem_ptr_flag_bitsILi16EEENSS_INS5_IJNSA_ILi8EEESG_EEENS5_IJSG_SB_EEEEEEEvNS4_8identityESZ_S19_vS1A_EENS_8epilogue10collective18CollectiveEpilogueINS1C_23Sm100TmaWarpSpecializedILi4ELi2ELi32ELb1ELb0EEEJSH_NS5_IJNSS_ISE_SB_EES1H_EEESI_SJ_SI_SJ_NS1C_6fusion15FusionCallbacksIS1G_NS1J_17LinearCombinationISI_fSI_fLNS_15FloatRoundStyleE2EEESH_S1I_JEEENS4_5SM1004TMEM4LOAD26SM100_TMEM_LOAD_16dp256b8xESZ_NS10_INS11_ILi3ELi4ELi3EEES14_NSS_INS5_IJS15_SE_EEENS5_IJSE_SB_EEEEEEENS4_17SM75_U32x4_LDSM_NENS4_14SM90_TMA_STOREES1X_NS4_17SM90_U32x4_STSM_NENS4_39AutoVectorizingCopyWithAssumedAlignmentILi128EEEEEEvvEEEEvNT_6ParamsE)
        /*0038*/ 	.word	0x00000000


	//----- nvinfo : EIATTR_MIN_STACK_SIZE
	.align		4
.L_27:
        /*003c*/ 	.byte	0x04, 0x12
        /*003e*/ 	.short	(.L_29 - .L_28)
	.align		4
.L_28:
        /*0040*/ 	.word	index@(_ZN7cutlass13device_kernelINS_4gemm6kernel13GemmUniversalIN4cute5tupleIJiiiiEEENS1_10collective13CollectiveMmaINS1_35MainloopSm100TmaUmmaWarpSpecializedILi9ELi2ELi4ENS5_IJNS4_1CILi1EEESB_SB_EEEEENS5_IJNSA_ILi64EEENSA_ILi256EEENSA_ILi32EEEEEENS_10bfloat16_tENS5_IJlSB_lEEESI_SJ_NS4_8TiledMMAINS4_8MMA_AtomIJNS4_20SM100_MMA_F16BF16_SSISI_SI_fLi64ELi256ELNS4_4UMMA5MajorE0ELSO_0ELNSN_7ScaleInE0ELSP_0EEEEEENS4_6LayoutISC_NS5_IJNSA_ILi0EEEST_ST_EEEEENS5_IJNS4_10UnderscoreESW_SW_EEEEENS4_13SM90_TMA_LOADENS4_14ComposedLayoutINS4_7SwizzleILi2ELi4ELi3EEENS4_18smem_ptr_flag_bitsILi16EEENSS_INS5_IJNSA_ILi8EEESG_EEENS5_IJSG_SB_EEEEEEEvNS4_8identityESZ_S19_vS1A_EENS_8epilogue10collective18CollectiveEpilogueINS1C_23Sm100TmaWarpSpecializedILi4ELi2ELi32ELb1ELb0EEEJSH_NS5_IJNSS_ISE_SB_EES1H_EEESI_SJ_SI_SJ_NS1C_6fusion15FusionCallbacksIS1G_NS1J_17LinearCombinationISI_fSI_fLNS_15FloatRoundStyleE2EEESH_S1I_JEEENS4_5SM1004TMEM4LOAD26SM100_TMEM_LOAD_16dp256b8xESZ_NS10_INS11_ILi3ELi4ELi3EEES14_NSS_INS5_IJS15_SE_EEENS5_IJSE_SB_EEEEEEENS4_17SM75_U32x4_LDSM_NENS4_14SM90_TMA_STOREES1X_NS4_17SM90_U32x4_STSM_NENS4_39AutoVectorizingCopyWithAssumedAlignmentILi128EEEEEEvvEEEEvNT_6ParamsE)
        /*0044*/ 	.word	0x00000000
.L_29:


//--------------------- .nv.compat                --------------------------
	.section	.nv.compat,"",@"SHT_CUDA_COMPAT_INFO"
	.align	4
        /*0000*/ 	.byte	0x02, 0x09, 0x01, 0x00, 0x02, 0x02, 0x02, 0x00, 0x02, 0x05, 0x05, 0x00, 0x03, 0x07, 0x01, 0x01
        /*0010*/ 	.byte	0x02, 0x03, 0x01, 0x00, 0x02, 0x06, 0x01, 0x00, 0x04, 0x0b, 0x08, 0x00, 0x09, 0x00, 0x00, 0x00
        /*0020*/ 	.byte	0x00, 0x00, 0x00, 0x00


//--------------------- .nv.info._ZN7cutlass13device_kernelINS_4gemm6kernel13GemmUniversalIN4cute5tupleIJiiiiEEENS1_10collective13CollectiveMmaINS1_35MainloopSm100TmaUmmaWarpSpecializedILi9ELi2ELi4ENS5_IJNS4_1CILi1EEESB_SB_EEEEENS5_IJNSA_ILi64EEENSA_ILi256EEENSA_ILi32EEEEEENS_10bfloat16_tENS5_IJlSB_lEEESI_SJ_NS4_8TiledMMAINS4_8MMA_AtomIJNS4_20SM100_MMA_F16BF16_SSISI_SI_fLi64ELi256ELNS4_4UMMA5MajorE0ELSO_0ELNSN_7ScaleInE0ELSP_0EEEEEENS4_6LayoutISC_NS5_IJNSA_ILi0EEEST_ST_EEEEENS5_IJNS4_10UnderscoreESW_SW_EEEEENS4_13SM90_TMA_LOADENS4_14ComposedLayoutINS4_7SwizzleILi2ELi4ELi3EEENS4_18smem_ptr_flag_bitsILi16EEENSS_INS5_IJNSA_ILi8EEESG_EEENS5_IJSG_SB_EEEEEEEvNS4_8identityESZ_S19_vS1A_EENS_8epilogue10collective18CollectiveEpilogueINS1C_23Sm100TmaWarpSpecializedILi4ELi2ELi32ELb1ELb0EEEJSH_NS5_IJNSS_ISE_SB_EES1H_EEESI_SJ_SI_SJ_NS1C_6fusion15FusionCallbacksIS1G_NS1J_17LinearCombinationISI_fSI_fLNS_15FloatRoundStyleE2EEESH_S1I_JEEENS4_5SM1004TMEM4LOAD26SM100_TMEM_LOAD_16dp256b8xESZ_NS10_INS11_ILi3ELi4ELi3EEES14_NSS_INS5_IJS15_SE_EEENS5_IJSE_SB_EEEEEEENS4_17SM75_U32x4_LDSM_NENS4_14SM90_TMA_STOREES1X_NS4_17SM90_U32x4_STSM_NENS4_39AutoVectorizingCopyWithAssumedAlignmentILi128EEEEEEvvEEEEvNT_6ParamsE --------------------------
	.section	.nv.info._ZN7cutlass13device_kernelINS_4gemm6kernel13GemmUniversalIN4cute5tupleIJiiiiEEENS1_10collective13CollectiveMmaINS1_35MainloopSm100TmaUmmaWarpSpecializedILi9ELi2ELi4ENS5_IJNS4_1CILi1EEESB_SB_EEEEENS5_IJNSA_ILi64EEENSA_ILi256EEENSA_ILi32EEEEEENS_10bfloat16_tENS5_IJlSB_lEEESI_SJ_NS4_8TiledMMAINS4_8MMA_AtomIJNS4_20SM100_MMA_F16BF16_SSISI_SI_fLi64ELi256ELNS4_4UMMA5MajorE0ELSO_0ELNSN_7ScaleInE0ELSP_0EEEEEENS4_6LayoutISC_NS5_IJNSA_ILi0EEEST_ST_EEEEENS5_IJNS4_10UnderscoreESW_SW_EEEEENS4_13SM90_TMA_LOADENS4_14ComposedLayoutINS4_7SwizzleILi2ELi4ELi3EEENS4_18smem_ptr_flag_bitsILi16EEENSS_INS5_IJNSA_ILi8EEESG_EEENS5_IJSG_SB_EEEEEEEvNS4_8identityESZ_S19_vS1A_EENS_8epilogue10collective18CollectiveEpilogueINS1C_23Sm100TmaWarpSpecializedILi4ELi2ELi32ELb1ELb0EEEJSH_NS5_IJNSS_ISE_SB_EES1H_EEESI_SJ_SI_SJ_NS1C_6fusion15FusionCallbacksIS1G_NS1J_17LinearCombinationISI_fSI_fLNS_15FloatRoundStyleE2EEESH_S1I_JEEENS4_5SM1004TMEM4LOAD26SM100_TMEM_LOAD_16dp256b8xESZ_NS10_INS11_ILi3ELi4ELi3EEES14_NSS_INS5_IJS15_SE_EEENS5_IJSE_SB_EEEEEEENS4_17SM75_U32x4_LDSM_NENS4_14SM90_TMA_STOREES1X_NS4_17SM90_U32x4_STSM_NENS4_39AutoVectorizingCopyWithAssumedAlignmentILi128EEEEEEvvEEEEvNT_6ParamsE,"",@"SHT_CUDA_INFO"
	.sectionflags	@""
	.align	4


	//----- nvinfo : EIATTR_CUDA_API_VERSION
	.align		4
        /*0000*/ 	.byte	0x04, 0x37
        /*0002*/ 	.short	(.L_31 - .L_30)
.L_30:
        /*0004*/ 	.word	0x00000082


	//----- nvinfo : EIATTR_KPARAM_INFO
	.align		4
.L_31:
        /*0008*/ 	.byte	0x04, 0x17
        /*000a*/ 	.short	(.L_33 - .L_32)
.L_32:
        /*000c*/ 	.word	0x00000000
        /*0010*/ 	.short	0x0000
        /*0012*/ 	.short	0x0000
        /*0014*/ 	.byte	0x00, 0xf0, 0x01, 0x20


	//----- nvinfo : EIATTR_AT_ENTRY_FRAGMENTS
	.align		4
.L_33:
        /*0018*/ 	.byte	0x04, 0x4f
        /*001a*/ 	.short	(.L_35 - .L_34)


	//   ....[0]....
.L_34:
        /*001c*/ 	.word	0x00000006


	//----- nvinfo : EIATTR_RESERVED_SMEM_USED
	.align		4
.L_35:
        /*0020*/ 	.byte	0x01, 0x41
	.zero		2


	//----- nvinfo : EIATTR_SPARSE_MMA_MASK
	.align		4
        /*0024*/ 	.byte	0x03, 0x50
        /*0026*/ 	.short	0x0000


	//----- nvinfo : EIATTR_TCGEN05_1CTA_USED
	.align		4
        /*0028*/ 	.byte	0x01, 0x51
	.zero		2


	//----- nvinfo : EIATTR_MAXREG_COUNT
	.align		4
        /*002c*/ 	.byte	0x03, 0x1b
        /*002e*/ 	.short	0x00ff


	//----- nvinfo : EIATTR_NUM_BARRIERS
	.align		4
        /*0030*/ 	.byte	0x02, 0x4c
        /*0032*/ 	.byte	0x07
	.zero		1


	//----- nvinfo : EIATTR_EXTERNS
	.align		4
        /*0034*/ 	.byte	0x04, 0x0f
        /*0036*/ 	.short	(.L_37 - .L_36)


	//   ....[0]....
	.align		4
.L_36:
        /*0038*/ 	.word	index@(__assertfail)


	//----- nvinfo : EIATTR_MERCURY_ISA_VERSION
	.align		4
.L_37:
        /*003c*/ 	.byte	0x03, 0x5f
        /*003e*/ 	.short	0x0101


	//----- nvinfo : EIATTR_INT_WARP_WIDE_INSTR_OFFSETS
	.align		4
        /*0040*/ 	.byte	0x04, 0x31
        /*0042*/ 	.short	(.L_39 - .L_38)


	//   ....[0]....
.L_38:
        /*0044*/ 	.word	0x00001eb0


	//   ....[1]....
        /*0048*/ 	.word	0x00003b40


	//   ....[2]....
        /*004c*/ 	.word	0x00003b70


	//   ....[3]....
        /*0050*/ 	.word	0x00003bc0


	//   ....[4]....
        /*0054*/ 	.word	0x000044e0


	//   ....[5]....
        /*0058*/ 	.word	0x00004540


	//   ....[6]....
        /*005c*/ 	.word	0x00004620


	//   ....[7]....
        /*0060*/ 	.word	0x00004690


	//   ....[8]....
        /*0064*/ 	.word	0x000047a0


	//   ....[9]....
        /*0068*/ 	.word	0x00004830


	//   ....[10]....
        /*006c*/ 	.word	0x00004a00


	//   ....[11]....
        /*0070*/ 	.word	0x00004b60


	//----- nvinfo : EIATTR_COOP_GROUP_MASK_REGIDS
	.align		4
.L_39:
        /*0074*/ 	.byte	0x04, 0x29
        /*0076*/ 	.short	(.L_41 - .L_40)


	//   ....[0]....
.L_40:
        /*0078*/ 	.word	0xffffffff


	//   ....[1]....
        /*007c*/ 	.word	0xffffffff


	//   ....[2]....
        /*0080*/ 	.word	0xffffffff


	//   ....[3]....
        /*0084*/ 	.word	0xffffffff


	//   ....[4]....
        /*0088*/ 	.word	0xffffffff


	//   ....[5]....
        /*008c*/ 	.word	0xffffffff


	//   ....[6]....
        /*0090*/ 	.word	0xffffffff


	//   ....[7]....
        /*0094*/ 	.word	0xffffffff


	//   ....[8]....
        /*0098*/ 	.word	0xffffffff


	//   ....[9]....
        /*009c*/ 	.word	0xffffffff


	//   ....[10]....
        /*00a0*/ 	.word	0xffffffff


	//   ....[11]....
        /*00a4*/ 	.word	0xffffffff


	//   ....[12]....
        /*00a8*/ 	.word	0xffffffff


	//----- nvinfo : EIATTR_COOP_GROUP_INSTR_OFFSETS
	.align		4
.L_41:
        /*00ac*/ 	.byte	0x04, 0x28
        /*00ae*/ 	.short	(.L_43 - .L_42)


	//   ....[0]....
.L_42:
        /*00b0*/ 	.word	0x00000090


	//   ....[1]....
        /*00b4*/ 	.word	0x000004d0


	//   ....[2]....
        /*00b8*/ 	.word	0x00000710


	//   ....[3]....
        /*00bc*/ 	.word	0x000008b0


	//   ....[4]....
        /*00c0*/ 	.word	0x000009b0


	//   ....[5]....
        /*00c4*/ 	.word	0x00000b20


	//   ....[6]....
        /*00c8*/ 	.word	0x00000cc0


	//   ....[7]....
        /*00cc*/ 	.word	0x00001d90


	//   ....[8]....
        /*00d0*/ 	.word	0x00002e40


	//   ....[9]....
        /*00d4*/ 	.word	0x00003050


	//   ....[10]....
        /*00d8*/ 	.word	0x00003080


	//   ....[11]....
        /*00dc*/ 	.word	0x00003a30


	//   ....[12]....
        /*00e0*/ 	.word	0x00003c60


	//----- nvinfo : EIATTR_VRC_CTA_INIT_COUNT
	.align		4
.L_43:
        /*00e4*/ 	.byte	0x02, 0x4a
        /*00e6*/ 	.byte	0x80
	.zero		1


	//----- nvinfo : EIATTR_SYSCALL_OFFSETS
	.align		4
        /*00e8*/ 	.byte	0x04, 0x46
        /*00ea*/ 	.short	(.L_45 - .L_44)


	//   ....[0]....
.L_44:
        /*00ec*/ 	.word	0x00005610


	//   ....[1]....
        /*00f0*/ 	.word	0x00005700


	//   ....[2]....
        /*00f4*/ 	.word	0x00005f30


	//   ....[3]....
        /*00f8*/ 	.word	0x00006bf0


	//   ....[4]....
        /*00fc*/ 	.word	0x00007850


	//   ....[5]....
        /*0100*/ 	.word	0x000084b0


	//----- nvinfo : EIATTR_MBARRIER_INSTR_OFFSETS
	.align		4
.L_45:
        /*0104*/ 	.byte	0x04, 0x39
        /*0106*/ 	.short	(.L_47 - .L_46)


	//   ....[0]....
.L_46:
        /*0108*/ 	.word	0x000005d0
        /*010c*/ 	.word	0x000000ff
        /*0110*/ 	.word	0x00000000
        /*0114*/ 	.short	0x0100
        /*0116*/ 	.byte	0x05
	.zero		1


	//   ....[1]....
        /*0118*/ 	.word	0x000005e0
        /*011c*/ 	.word	0x000000ff
        /*0120*/ 	.word	0x00000048
        /*0124*/ 	.short	0x0100
        /*0126*/ 	.byte	0x05
	.zero		1


	//   ....[2]....
        /*0128*/ 	.word	0x000005f0
        /*012c*/ 	.word	0x000000ff
        /*0130*/ 	.word	0x00000008
        /*0134*/ 	.short	0x0100
        /*0136*/ 	.byte	0x05
	.zero		1


	//   ....[3]....
        /*0138*/ 	.word	0x00000600
        /*013c*/ 	.word	0x000000ff
        /*0140*/ 	.word	0x00000050
        /*0144*/ 	.short	0x0100
        /*0146*/ 	.byte	0x05
	.zero		1


	//   ....[4]....
        /*0148*/ 	.word	0x00000610
        /*014c*/ 	.word	0x000000ff
        /*0150*/ 	.word	0x00000010
        /*0154*/ 	.short	0x0100
        /*0156*/ 	.byte	0x05
	.zero		1


	//   ....[5]....
        /*0158*/ 	.word	0x00000620
        /*015c*/ 	.word	0x000000ff
        /*0160*/ 	.word	0x00000058
        /*0164*/ 	.short	0x0100
        /*0166*/ 	.byte	0x05
	.zero		1


	//   ....[6]....
        /*0168*/ 	.word	0x00000630
        /*016c*/ 	.word	0x000000ff
        /*0170*/ 	.word	0x00000018
        /*0174*/ 	.short	0x0100
        /*0176*/ 	.byte	0x05
	.zero		1


	//   ....[7]....
        /*0178*/ 	.word	0x00000640
        /*017c*/ 	.word	0x000000ff
        /*0180*/ 	.word	0x00000060
        /*0184*/ 	.short	0x0100
        /*0186*/ 	.byte	0x05
	.zero		1


	//   ....[8]....
        /*0188*/ 	.word	0x00000650
        /*018c*/ 	.word	0x000000ff
        /*0190*/ 	.word	0x00000020
        /*0194*/ 	.short	0x0100
        /*0196*/ 	.byte	0x05
	.zero		1


	//   ....[9]....
        /*0198*/ 	.word	0x00000660
        /*019c*/ 	.word	0x000000ff
        /*01a0*/ 	.word	0x00000068
        /*01a4*/ 	.short	0x0100
        /*01a6*/ 	.byte	0x05
	.zero		1


	//   ....[10]....
        /*01a8*/ 	.word	0x00000670
        /*01ac*/ 	.word	0x000000ff
        /*01b0*/ 	.word	0x00000028
        /*01b4*/ 	.short	0x0100
        /*01b6*/ 	.byte	0x05
	.zero		1


	//   ....[11]....
        /*01b8*/ 	.word	0x00000680
        /*01bc*/ 	.word	0x000000ff
        /*01c0*/ 	.word	0x00000070
        /*01c4*/ 	.short	0x0100
        /*01c6*/ 	.byte	0x05
	.zero		1


	//   ....[12]....
        /*01c8*/ 	.word	0x00000690
        /*01cc*/ 	.word	0x000000ff
        /*01d0*/ 	.word	0x00000030
        /*01d4*/ 	.short	0x0100
        /*01d6*/ 	.byte	0x05
	.zero		1


	//   ....[13]....
        /*01d8*/ 	.word	0x000006a0
        /*01dc*/ 	.word	0x000000ff
        /*01e0*/ 	.word	0x00000078
        /*01e4*/ 	.short	0x0100
        /*01e6*/ 	.byte	0x05
	.zero		1


	//   ....[14]....
        /*01e8*/ 	.word	0x000006b0
        /*01ec*/ 	.word	0x000000ff
        /*01f0*/ 	.word	0x00000038
        /*01f4*/ 	.short	0x0100
        /*01f6*/ 	.byte	0x05
	.zero		1


	//   ....[15]....
        /*01f8*/ 	.word	0x000006c0
        /*01fc*/ 	.word	0x000000ff
        /*0200*/ 	.word	0x00000080
        /*0204*/ 	.short	0x0100
        /*0206*/ 	.byte	0x05
	.zero		1


	//   ....[16]....
        /*0208*/ 	.word	0x000006d0
        /*020c*/ 	.word	0x000000ff
        /*0210*/ 	.word	0x00000040
        /*0214*/ 	.short	0x0100
        /*0216*/ 	.byte	0x05
	.zero		1


	//   ....[17]....
        /*0218*/ 	.word	0x000006e0
        /*021c*/ 	.word	0x000000ff
        /*0220*/ 	.word	0x00000088
        /*0224*/ 	.short	0x0100
        /*0226*/ 	.byte	0x05
	.zero		1


	//   ....[18]....
        /*0228*/ 	.word	0x00000820
        /*022c*/ 	.word	0x000000ff
        /*0230*/ 	.word	0x00000090
        /*0234*/ 	.short	0x0100
        /*0236*/ 	.byte	0x07
	.zero		1


	//   ....[19]....
        /*0238*/ 	.word	0x00000830
        /*023c*/ 	.word	0x000000ff
        /*0240*/ 	.word	0x000000b0
        /*0244*/ 	.short	0x0100
        /*0246*/ 	.byte	0x07
	.zero		1


	//   ....[20]....
        /*0248*/ 	.word	0x00000840
        /*024c*/ 	.word	0x000000ff
        /*0250*/ 	.word	0x00000098
        /*0254*/ 	.short	0x0100
        /*0256*/ 	.byte	0x07
	.zero		1


	//   ....[21]....
        /*0258*/ 	.word	0x00000850
        /*025c*/ 	.word	0x000000ff
        /*0260*/ 	.word	0x000000b8
        /*0264*/ 	.short	0x0100
        /*0266*/ 	.byte	0x07
	.zero		1


	//   ....[22]....
        /*0268*/ 	.word	0x00000860
        /*026c*/ 	.word	0x000000ff
        /*0270*/ 	.word	0x000000a0
        /*0274*/ 	.short	0x0100
        /*0276*/ 	.byte	0x07
	.zero		1


	//   ....[23]....
        /*0278*/ 	.word	0x00000870
        /*027c*/ 	.word	0x000000ff
        /*0280*/ 	.word	0x000000c0
        /*0284*/ 	.short	0x0100
        /*0286*/ 	.byte	0x07
	.zero		1


	//   ....[24]....
        /*0288*/ 	.word	0x00000880
        /*028c*/ 	.word	0x000000ff
        /*0290*/ 	.word	0x000000a8
        /*0294*/ 	.short	0x0100
        /*0296*/ 	.byte	0x07
	.zero		1


	//   ....[25]....
        /*0298*/ 	.word	0x00000890
        /*029c*/ 	.word	0x000000ff
        /*02a0*/ 	.word	0x000000c8
        /*02a4*/ 	.short	0x0100
        /*02a6*/ 	.byte	0x07
	.zero		1


	//   ....[26]....
        /*02a8*/ 	.word	0x00000980
        /*02ac*/ 	.word	0x000000ff
        /*02b0*/ 	.word	0x000000d0
        /*02b4*/ 	.short	0x0100
        /*02b6*/ 	.byte	0x05
	.zero		1


	//   ....[27]....
        /*02b8*/ 	.word	0x00000990
        /*02bc*/ 	.word	0x000000ff
        /*02c0*/ 	.word	0x000000d8
        /*02c4*/ 	.short	0x0100
        /*02c6*/ 	.byte	0x05
	.zero		1


	//   ....[28]....
        /*02c8*/ 	.word	0x00000ad0
        /*02cc*/ 	.word	0x000000ff
        /*02d0*/ 	.word	0x000000e0
        /*02d4*/ 	.short	0x0100
        /*02d6*/ 	.byte	0x05
	.zero		1


	//   ....[29]....
        /*02d8*/ 	.word	0x00000ae0
        /*02dc*/ 	.word	0x000000ff
        /*02e0*/ 	.word	0x000000f0
        /*02e4*/ 	.short	0x0100
        /*02e6*/ 	.byte	0x05
	.zero		1


	//   ....[30]....
        /*02e8*/ 	.word	0x00000af0
        /*02ec*/ 	.word	0x000000ff
        /*02f0*/ 	.word	0x000000e8
        /*02f4*/ 	.short	0x0100
        /*02f6*/ 	.byte	0x05
	.zero		1


	//   ....[31]....
        /*02f8*/ 	.word	0x00000b00
        /*02fc*/ 	.word	0x000000ff
        /*0300*/ 	.word	0x000000f8
        /*0304*/ 	.short	0x0100
        /*0306*/ 	.byte	0x05
	.zero		1


	//   ....[32]....
        /*0308*/ 	.word	0x00000c30
        /*030c*/ 	.word	0x000000ff
        /*0310*/ 	.word	0x00000100
        /*0314*/ 	.short	0x0100
        /*0316*/ 	.byte	0x07
	.zero		1


	//   ....[33]....
        /*0318*/ 	.word	0x00000c40
        /*031c*/ 	.word	0x000000ff
        /*0320*/ 	.word	0x00000120
        /*0324*/ 	.short	0x0100
        /*0326*/ 	.byte	0x07
	.zero		1


	//   ....[34]....
        /*0328*/ 	.word	0x00000c50
        /*032c*/ 	.word	0x000000ff
        /*0330*/ 	.word	0x00000108
        /*0334*/ 	.short	0x0100
        /*0336*/ 	.byte	0x07
	.zero		1


	//   ....[35]....
        /*0338*/ 	.word	0x00000c60
        /*033c*/ 	.word	0x000000ff
        /*0340*/ 	.word	0x00000128
        /*0344*/ 	.short	0x0100
        /*0346*/ 	.byte	0x07
	.zero		1


	//   ....[36]....
        /*0348*/ 	.word	0x00000c70
        /*034c*/ 	.word	0x000000ff
        /*0350*/ 	.word	0x00000110
        /*0354*/ 	.short	0x0100
        /*0356*/ 	.byte	0x07
	.zero		1


	//   ....[37]....
        /*0358*/ 	.word	0x00000c80
        /*035c*/ 	.word	0x000000ff
        /*0360*/ 	.word	0x00000130
        /*0364*/ 	.short	0x0100
        /*0366*/ 	.byte	0x07
	.zero		1


	//   ....[38]....
        /*0368*/ 	.word	0x00000c90
        /*036c*/ 	.word	0x000000ff
        /*0370*/ 	.word	0x00000118
        /*0374*/ 	.short	0x0100
        /*0376*/ 	.byte	0x07
	.zero		1


	//   ....[39]....
        /*0378*/ 	.word	0x00000ca0
        /*037c*/ 	.word	0x000000ff
        /*0380*/ 	.word	0x00000138
        /*0384*/ 	.short	0x0100
        /*0386*/ 	.byte	0x07
	.zero		1


	//   ....[40]....
        /*0388*/ 	.word	0x00000d90
        /*038c*/ 	.word	0x000000ff
        /*0390*/ 	.word	0x00000140
        /*0394*/ 	.short	0x0100
        /*0396*/ 	.byte	0x05
	.zero		1


	//   ....[41]....
        /*0398*/ 	.word	0x00000da0
        /*039c*/ 	.word	0x000000ff
        /*03a0*/ 	.word	0x00000150
        /*03a4*/ 	.short	0x0100
        /*03a6*/ 	.byte	0x05
	.zero		1


	//   ....[42]....
        /*03a8*/ 	.word	0x00000db0
        /*03ac*/ 	.word	0x000000ff
        /*03b0*/ 	.word	0x00000148
        /*03b4*/ 	.short	0x0100
        /*03b6*/ 	.byte	0x05
	.zero		1


	//   ....[43]....
        /*03b8*/ 	.word	0x00000dc0
        /*03bc*/ 	.word	0x000000ff
        /*03c0*/ 	.word	0x00000158
        /*03c4*/ 	.short	0x0100
        /*03c6*/ 	.byte	0x05
	.zero		1


	//   ....[44]....
        /*03c8*/ 	.word	0x00001690
        /*03cc*/ 	.word	0x00000002
        /*03d0*/ 	.word	0x00000150
        /*03d4*/ 	.short	0x010a
        /*03d6*/ 	.byte	0xff
	.zero		1


	//   ....[45]....
        /*03d8*/ 	.word	0x000016c0
        /*03dc*/ 	.word	0x00000002
        /*03e0*/ 	.word	0x00000140
        /*03e4*/ 	.short	0x0101
        /*03e6*/ 	.byte	0xff
	.zero		1


	//   ....[46]....
        /*03e8*/ 	.word	0x00001790
        /*03ec*/ 	.word	0x000000ff
        /*03f0*/ 	.word	0x00000048
        /*03f4*/ 	.short	0x010a
        /*03f6*/ 	.byte	0x08
	.zero		1


	//   ....[47]....
        /*03f8*/ 	.word	0x00001830
        /*03fc*/ 	.word	0x000000ff
        /*0400*/ 	.word	0x00000048
        /*0404*/ 	.short	0x010a
        /*0406*/ 	.byte	0x21
	.zero		1


	//   ....[48]....
        /*0408*/ 	.word	0x00001980
        /*040c*/ 	.word	0x000000ff
        /*0410*/ 	.word	0x00000048
        /*0414*/ 	.short	0x010a
        /*0416*/ 	.byte	0x08
	.zero		1


	//   ....[49]....
        /*0418*/ 	.word	0x00001a90
        /*041c*/ 	.word	0x000000ff
        /*0420*/ 	.word	0x000000d8
        /*0424*/ 	.short	0x0101
        /*0426*/ 	.byte	0x04
	.zero		1


	//   ....[50]....
        /*0428*/ 	.word	0x00001ab0
        /*042c*/ 	.word	0x000000ff
        /*0430*/ 	.word	0x00000048
        /*0434*/ 	.short	0x010a
        /*0436*/ 	.byte	0x08
	.zero		1


	//   ....[51]....
        /*0438*/ 	.word	0x00001b30
        /*043c*/ 	.word	0x000000ff
        /*0440*/ 	.word	0x00000048
        /*0444*/ 	.short	0x010a
        /*0446*/ 	.byte	0x11
	.zero		1


	//   ....[52]....
        /*0448*/ 	.word	0x00001c80
        /*044c*/ 	.word	0x000000ff
        /*0450*/ 	.word	0x00000048
        /*0454*/ 	.short	0x010a
        /*0456*/ 	.byte	0x08
	.zero		1


	//   ....[53]....
        /*0458*/ 	.word	0x00001dc0
        /*045c*/ 	.word	0x00000002
        /*0460*/ 	.word	0x000000e0
        /*0464*/ 	.short	0x010a
        /*0466*/ 	.byte	0xff
	.zero		1


	//   ....[54]....
        /*0468*/ 	.word	0x00001e80
        /*046c*/ 	.word	0x00000002
        /*0470*/ 	.word	0x00000000
        /*0474*/ 	.short	0x0101
        /*0476*/ 	.byte	0xff
	.zero		1


	//   ....[55]....
        /*0478*/ 	.word	0x000023e0
        /*047c*/ 	.word	0x000000ff
        /*0480*/ 	.word	0x00000000
        /*0484*/ 	.short	0x010a
        /*0486*/ 	.byte	0x05
	.zero		1


	//   ....[56]....
        /*0488*/ 	.word	0x00002470
        /*048c*/ 	.word	0x000000ff
        /*0490*/ 	.word	0x00000000
        /*0494*/ 	.short	0x010a
        /*0496*/ 	.byte	0x05
	.zero		1


	//   ....[57]....
        /*0498*/ 	.word	0x00002500
        /*049c*/ 	.word	0x000000ff
        /*04a0*/ 	.word	0x00000000
        /*04a4*/ 	.short	0x010a
        /*04a6*/ 	.byte	0x05
	.zero		1


	//   ....[58]....
        /*04a8*/ 	.word	0x00002590
        /*04ac*/ 	.word	0x000000ff
        /*04b0*/ 	.word	0x00000000
        /*04b4*/ 	.short	0x010a
        /*04b6*/ 	.byte	0x05
	.zero		1


	//   ....[59]....
        /*04b8*/ 	.word	0x00002620
        /*04bc*/ 	.word	0x000000ff
        /*04c0*/ 	.word	0x00000000
        /*04c4*/ 	.short	0x010a
        /*04c6*/ 	.byte	0x05
	.zero		1


	//   ....[60]....
        /*04c8*/ 	.word	0x000026b0
        /*04cc*/ 	.word	0x000000ff
        /*04d0*/ 	.word	0x00000000
        /*04d4*/ 	.short	0x010a
        /*04d6*/ 	.byte	0x05
	.zero		1


	//   ....[61]....
        /*04d8*/ 	.word	0x00002740
        /*04dc*/ 	.word	0x000000ff
        /*04e0*/ 	.word	0x00000000
        /*04e4*/ 	.short	0x010a
        /*04e6*/ 	.byte	0x05
	.zero		1


	//   ....[62]....
        /*04e8*/ 	.word	0x000027d0
        /*04ec*/ 	.word	0x000000ff
        /*04f0*/ 	.word	0x00000000
        /*04f4*/ 	.short	0x010a
        /*04f6*/ 	.byte	0x05
	.zero		1


	//   ....[63]....
        /*04f8*/ 	.word	0x00002870
        /*04fc*/ 	.word	0x00000000
        /*0500*/ 	.word	0x00000000
        /*0504*/ 	.short	0x010a
        /*0506*/ 	.byte	0xff
	.zero		1


	//   ....[64]....
        /*0508*/ 	.word	0x00002990
        /*050c*/ 	.word	0x00000000
        /*0510*/ 	.word	0x00000140
        /*0514*/ 	.short	0x010a
        /*0516*/ 	.byte	0xff
	.zero		1


	//   ....[65]....
        /*0518*/ 	.word	0x00002a00
        /*051c*/ 	.word	0x00000000
        /*0520*/ 	.word	0x00000000
        /*0524*/ 	.short	0x0101
        /*0526*/ 	.byte	0xff
	.zero		1


	//   ....[66]....
        /*0528*/ 	.word	0x00002a20
        /*052c*/ 	.word	0x000000ff
        /*0530*/ 	.word	0x000000f0
        /*0534*/ 	.short	0x010a
        /*0536*/ 	.byte	0x05
	.zero		1


	//   ....[67]....
        /*0538*/ 	.word	0x00002b40
        /*053c*/ 	.word	0x00000000
        /*0540*/ 	.word	0x000000e0
        /*0544*/ 	.short	0x010a
        /*0546*/ 	.byte	0xff
	.zero		1


	//   ....[68]....
        /*0548*/ 	.word	0x00002c40
        /*054c*/ 	.word	0x00000000
        /*0550*/ 	.word	0x00000000
        /*0554*/ 	.short	0x0101
        /*0556*/ 	.byte	0xff
	.zero		1


	//   ....[69]....
        /*0558*/ 	.word	0x00002cd0
        /*055c*/ 	.word	0x000000ff
        /*0560*/ 	.word	0x000000f0
        /*0564*/ 	.short	0x0106
        /*0566*/ 	.byte	0x05
	.zero		1


	//   ....[70]....
        /*0568*/ 	.word	0x00002cf0
        /*056c*/ 	.word	0x000000ff
        /*0570*/ 	.word	0x000000f0
        /*0574*/ 	.short	0x010a
        /*0576*/ 	.byte	0x05
	.zero		1


	//   ....[71]....
        /*0578*/ 	.word	0x00002d80
        /*057c*/ 	.word	0x000000ff
        /*0580*/ 	.word	0x000000f0
        /*0584*/ 	.short	0x0106
        /*0586*/ 	.byte	0x04
	.zero		1


	//   ....[72]....
        /*0588*/ 	.word	0x00002dc0
        /*058c*/ 	.word	0x00000000
        /*0590*/ 	.word	0x000000f0
        /*0594*/ 	.short	0x010a
        /*0596*/ 	.byte	0xff
	.zero		1


	//   ....[73]....
        /*0598*/ 	.word	0x000032c0
        /*059c*/ 	.word	0x00000000
        /*05a0*/ 	.word	0x000000e0
        /*05a4*/ 	.short	0x010a
        /*05a6*/ 	.byte	0xff
	.zero		1


	//   ....[74]....
        /*05a8*/ 	.word	0x000033c0
        /*05ac*/ 	.word	0x00000003
        /*05b0*/ 	.word	0x00000000
        /*05b4*/ 	.short	0x0101
        /*05b6*/ 	.byte	0xff
	.zero		1


	//   ....[75]....
        /*05b8*/ 	.word	0x000033d0
        /*05bc*/ 	.word	0x000000ff
        /*05c0*/ 	.word	0x00000000
        /*05c4*/ 	.short	0x010a
        /*05c6*/ 	.byte	0x04
	.zero		1


	//   ....[76]....
        /*05c8*/ 	.word	0x00003450
        /*05cc*/ 	.word	0x000000ff
        /*05d0*/ 	.word	0x00000120
        /*05d4*/ 	.short	0x010a
        /*05d6*/ 	.byte	0x08
	.zero		1


	//   ....[77]....
        /*05d8*/ 	.word	0x00003530
        /*05dc*/ 	.word	0x000000ff
        /*05e0*/ 	.word	0x00000000
        /*05e4*/ 	.short	0x010a
        /*05e6*/ 	.byte	0x07
	.zero		1


	//   ....[78]....
        /*05e8*/ 	.word	0x00003670
        /*05ec*/ 	.word	0x000000ff
        /*05f0*/ 	.word	0x00000000
        /*05f4*/ 	.short	0x010a
        /*05f6*/ 	.byte	0x04
	.zero		1


	//   ....[79]....
        /*05f8*/ 	.word	0x00003860
        /*05fc*/ 	.word	0x000000ff
        /*0600*/ 	.word	0x00000000
        /*0604*/ 	.short	0x010a
        /*0606*/ 	.byte	0x05
	.zero		1


	//   ....[80]....
        /*0608*/ 	.word	0x000038f0
        /*060c*/ 	.word	0x000000ff
        /*0610*/ 	.word	0x00000000
        /*0614*/ 	.short	0x010a
        /*0616*/ 	.byte	0x05
	.zero		1


	//   ....[81]....
        /*0618*/ 	.word	0x00003980
        /*061c*/ 	.word	0x000000ff
        /*0620*/ 	.word	0x00000000
        /*0624*/ 	.short	0x010a
        /*0626*/ 	.byte	0x05
	.zero		1


	//   ....[82]....
        /*0628*/ 	.word	0x00003a10
        /*062c*/ 	.word	0x000000ff
        /*0630*/ 	.word	0x00000000
        /*0634*/ 	.short	0x010a
        /*0636*/ 	.byte	0x07
	.zero		1


	//   ....[83]....
        /*0638*/ 	.word	0x00003e90
        /*063c*/ 	.word	0x00000000
        /*0640*/ 	.word	0x000000e0
        /*0644*/ 	.short	0x010a
        /*0646*/ 	.byte	0xff
	.zero		1


	//   ....[84]....
        /*0648*/ 	.word	0x00003f50
        /*064c*/ 	.word	0x00000000
        /*0650*/ 	.word	0x00000000
        /*0654*/ 	.short	0x0101
        /*0656*/ 	.byte	0xff
	.zero		1


	//   ....[85]....
        /*0658*/ 	.word	0x00004270
        /*065c*/ 	.word	0x000000ff
        /*0660*/ 	.word	0x000000d8
        /*0664*/ 	.short	0x010a
        /*0666*/ 	.byte	0x07
	.zero		1


	//   ....[86]....
        /*0668*/ 	.word	0x00004460
        /*066c*/ 	.word	0x000000ff
        /*0670*/ 	.word	0x000000b0
        /*0674*/ 	.short	0x010a
        /*0676*/ 	.byte	0x07
	.zero		1


	//   ....[87]....
        /*0678*/ 	.word	0x000045d0
        /*067c*/ 	.word	0x000000ff
        /*0680*/ 	.word	0x00000090
        /*0684*/ 	.short	0x010b
        /*0686*/ 	.byte	0x07
	.zero		1


	//   ....[88]....
        /*0688*/ 	.word	0x000045e0
        /*068c*/ 	.word	0x000000ff
        /*0690*/ 	.word	0x00000000
        /*0694*/ 	.short	0x0101
        /*0696*/ 	.byte	0x08
	.zero		1


	//   ....[89]....
        /*0698*/ 	.word	0x000045f0
        /*069c*/ 	.word	0x000000ff
        /*06a0*/ 	.word	0x000000b8
        /*06a4*/ 	.short	0x010a
        /*06a6*/ 	.byte	0x07
	.zero		1


	//   ....[90]....
        /*06a8*/ 	.word	0x00004740
        /*06ac*/ 	.word	0x000000ff
        /*06b0*/ 	.word	0x00000098
        /*06b4*/ 	.short	0x010b
        /*06b6*/ 	.byte	0x07
	.zero		1


	//   ....[91]....
        /*06b8*/ 	.word	0x00004750
        /*06bc*/ 	.word	0x000000ff
        /*06c0*/ 	.word	0x00000000
        /*06c4*/ 	.short	0x0101
        /*06c6*/ 	.byte	0x08
	.zero		1


	//   ....[92]....
        /*06c8*/ 	.word	0x00004760
        /*06cc*/ 	.word	0x000000ff
        /*06d0*/ 	.word	0x000000c0
        /*06d4*/ 	.short	0x010a
        /*06d6*/ 	.byte	0x07
	.zero		1


	//   ....[93]....
        /*06d8*/ 	.word	0x000048e0
        /*06dc*/ 	.word	0x000000ff
        /*06e0*/ 	.word	0x000000a0
        /*06e4*/ 	.short	0x010b
        /*06e6*/ 	.byte	0x07
	.zero		1


	//   ....[94]....
        /*06e8*/ 	.word	0x00004920
        /*06ec*/ 	.word	0x000000ff
        /*06f0*/ 	.word	0x00000000
        /*06f4*/ 	.short	0x0101
        /*06f6*/ 	.byte	0x08
	.zero		1


	//   ....[95]....
        /*06f8*/ 	.word	0x00004960
        /*06fc*/ 	.word	0x000000ff
        /*0700*/ 	.word	0x000000c8
        /*0704*/ 	.short	0x010a
        /*0706*/ 	.byte	0x07
	.zero		1


	//   ....[96]....
        /*0708*/ 	.word	0x00004ba0
        /*070c*/ 	.word	0x000000ff
        /*0710*/ 	.word	0x000000a8
        /*0714*/ 	.short	0x010b
        /*0716*/ 	.byte	0x07
	.zero		1


	//   ....[97]....
        /*0718*/ 	.word	0x00004bc0
        /*071c*/ 	.word	0x000000ff
        /*0720*/ 	.word	0x00000000
        /*0724*/ 	.short	0x0101
        /*0726*/ 	.byte	0x0d
	.zero		1


	//   ....[98]....
        /*0728*/ 	.word	0x00004bf0
        /*072c*/ 	.word	0x000000ff
        /*0730*/ 	.word	0x000000b0
        /*0734*/ 	.short	0x010a
        /*0736*/ 	.byte	0x07
	.zero		1


	//   ....[99]....
        /*0738*/ 	.word	0x00004c10
        /*073c*/ 	.word	0x000000ff
        /*0740*/ 	.word	0x000000b8
        /*0744*/ 	.short	0x010a
        /*0746*/ 	.byte	0x07
	.zero		1


	//   ....[100]....
        /*0748*/ 	.word	0x00004c30
        /*074c*/ 	.word	0x000000ff
        /*0750*/ 	.word	0x000000c0
        /*0754*/ 	.short	0x010a
        /*0756*/ 	.byte	0x07
	.zero		1


	//   ....[101]....
        /*0758*/ 	.word	0x00004c70
        /*075c*/ 	.word	0x00000000
        /*0760*/ 	.word	0x000000c8
        /*0764*/ 	.short	0x010a
        /*0766*/ 	.byte	0xff
	.zero		1


	//   ....[102]....
        /*0768*/ 	.word	0x00004fd0
        /*076c*/ 	.word	0x00000000
        /*0770*/ 	.word	0x000000e0
        /*0774*/ 	.short	0x010a
        /*0776*/ 	.byte	0xff
	.zero		1


	//   ....[103]....
        /*0778*/ 	.word	0x000050e0
        /*077c*/ 	.word	0x00000000
        /*0780*/ 	.word	0x00000000
        /*0784*/ 	.short	0x0101
        /*0786*/ 	.byte	0xff
	.zero		1


	//   ....[104]....
        /*0788*/ 	.word	0x00005b60
        /*078c*/ 	.word	0x000000ff
        /*0790*/ 	.word	0x00000090
        /*0794*/ 	.short	0x010a
        /*0796*/ 	.byte	0x30
	.zero		1


	//   ....[105]....
        /*0798*/ 	.word	0x00005ba0
        /*079c*/ 	.word	0x00000040
        /*07a0*/ 	.word	0x00000100
        /*07a4*/ 	.short	0x010a
        /*07a6*/ 	.byte	0xff
	.zero		1


	//   ....[106]....
        /*07a8*/ 	.word	0x00005d10
        /*07ac*/ 	.word	0x000000ff
        /*07b0*/ 	.word	0x00000090
        /*07b4*/ 	.short	0x010a
        /*07b6*/ 	.byte	0x30
	.zero		1


	//   ....[107]....
        /*07b8*/ 	.word	0x00005e10
        /*07bc*/ 	.word	0x00000040
        /*07c0*/ 	.word	0x00000100
        /*07c4*/ 	.short	0x010a
        /*07c6*/ 	.byte	0xff
	.zero		1


	//   ....[108]....
        /*07c8*/ 	.word	0x00006910
        /*07cc*/ 	.word	0x00000000
        /*07d0*/ 	.word	0x00000000
        /*07d4*/ 	.short	0x0101
        /*07d6*/ 	.byte	0xff
	.zero		1


	//   ....[109]....
        /*07d8*/ 	.word	0x00006920
        /*07dc*/ 	.word	0x00000002
        /*07e0*/ 	.word	0x00000090
        /*07e4*/ 	.short	0x010a
        /*07e6*/ 	.byte	0xff
	.zero		1


	//   ....[110]....
        /*07e8*/ 	.word	0x000069f0
        /*07ec*/ 	.word	0x00000002
        /*07f0*/ 	.word	0x00000090
        /*07f4*/ 	.short	0x010a
        /*07f6*/ 	.byte	0xff
	.zero		1


	//   ....[111]....
        /*07f8*/ 	.word	0x00007570
        /*07fc*/ 	.word	0x0000004a
        /*0800*/ 	.word	0x00000000
        /*0804*/ 	.short	0x0101
        /*0806*/ 	.byte	0xff
	.zero		1


	//   ....[112]....
        /*0808*/ 	.word	0x00007590
        /*080c*/ 	.word	0x00000000
        /*0810*/ 	.word	0x00000090
        /*0814*/ 	.short	0x010a
        /*0816*/ 	.byte	0xff
	.zero		1


	//   ....[113]....
        /*0818*/ 	.word	0x00007650
        /*081c*/ 	.word	0x00000000
        /*0820*/ 	.word	0x00000090
        /*0824*/ 	.short	0x010a
        /*0826*/ 	.byte	0xff
	.zero		1


	//   ....[114]....
        /*0828*/ 	.word	0x000081d0
        /*082c*/ 	.word	0x0000004a
        /*0830*/ 	.word	0x00000000
        /*0834*/ 	.short	0x0101
        /*0836*/ 	.byte	0xff
	.zero		1


	//   ....[115]....
        /*0838*/ 	.word	0x000081f0
        /*083c*/ 	.word	0x00000002
        /*0840*/ 	.word	0x00000090
        /*0844*/ 	.short	0x010a
        /*0846*/ 	.byte	0xff
	.zero		1


	//   ....[116]....
        /*0848*/ 	.word	0x000082b0
        /*084c*/ 	.word	0x00000002
        /*0850*/ 	.word	0x00000090
        /*0854*/ 	.short	0x010a
        /*0856*/ 	.byte	0xff
	.zero		1


	//   ....[117]....
        /*0858*/ 	.word	0x000086d0
        /*085c*/ 	.word	0x000000ff
        /*0860*/ 	.word	0x00000000
        /*0864*/ 	.short	0x0101
        /*0866*/ 	.byte	0x05
	.zero		1


	//   ....[118]....
        /*0868*/ 	.word	0x00008e90
        /*086c*/ 	.word	0x00000000
        /*0870*/ 	.word	0x00000000
        /*0874*/ 	.short	0x0101
        /*0876*/ 	.byte	0xff
	.zero		1


	//   ....[119]....
        /*0878*/ 	.word	0x00009100
        /*087c*/ 	.word	0x000000ff
        /*0880*/ 	.word	0x00000000
        /*0884*/ 	.short	0x0101
        /*0886*/ 	.byte	0x04
	.zero		1


	//   ....[120]....
        /*0888*/ 	.word	0x00009120
        /*088c*/ 	.word	0x00000002
        /*0890*/ 	.word	0x00000150
        /*0894*/ 	.short	0x010a
        /*0896*/ 	.byte	0xff
	.zero		1


	//   ....[121]....
        /*0898*/ 	.word	0x00009180
        /*089c*/ 	.word	0x00000002
        /*08a0*/ 	.word	0x00000048
        /*08a4*/ 	.short	0x010a
        /*08a6*/ 	.byte	0xff
	.zero		1


	//   ....[122]....
        /*08a8*/ 	.word	0x000091e0
        /*08ac*/ 	.word	0x00000002
        /*08b0*/ 	.word	0x00000048
        /*08b4*/ 	.short	0x010a
        /*08b6*/ 	.byte	0xff
	.zero		1


	//   ....[123]....
        /*08b8*/ 	.word	0x00009230
        /*08bc*/ 	.word	0x00000002
        /*08c0*/ 	.word	0x000000e0
        /*08c4*/ 	.short	0x010a
        /*08c6*/ 	.byte	0xff
	.zero		1


	//   ....[124]....
        /*08c8*/ 	.word	0x00009290
        /*08cc*/ 	.word	0x00000000
        /*08d0*/ 	.word	0x00000000
        /*08d4*/ 	.short	0x010a
        /*08d6*/ 	.byte	0xff
	.zero		1


	//   ....[125]....
        /*08d8*/ 	.word	0x000092f0
        /*08dc*/ 	.word	0x00000000
        /*08e0*/ 	.word	0x00000000
        /*08e4*/ 	.short	0x010a
        /*08e6*/ 	.byte	0xff
	.zero		1


	//   ....[126]....
        /*08e8*/ 	.word	0x00009350
        /*08ec*/ 	.word	0x00000000
        /*08f0*/ 	.word	0x00000000
        /*08f4*/ 	.short	0x010a
        /*08f6*/ 	.byte	0xff
	.zero		1


	//   ....[127]....
        /*08f8*/ 	.word	0x000093b0
        /*08fc*/ 	.word	0x00000000
        /*0900*/ 	.word	0x00000000
        /*0904*/ 	.short	0x010a
        /*0906*/ 	.byte	0xff
	.zero		1


	//   ....[128]....
        /*0908*/ 	.word	0x00009410
        /*090c*/ 	.word	0x00000000
        /*0910*/ 	.word	0x00000000
        /*0914*/ 	.short	0x010a
        /*0916*/ 	.byte	0xff
	.zero		1


	//   ....[129]....
        /*0918*/ 	.word	0x00009470
        /*091c*/ 	.word	0x00000000
        /*0920*/ 	.word	0x00000000
        /*0924*/ 	.short	0x010a
        /*0926*/ 	.byte	0xff
	.zero		1


	//   ....[130]....
        /*0928*/ 	.word	0x000094d0
        /*092c*/ 	.word	0x00000000
        /*0930*/ 	.word	0x00000000
        /*0934*/ 	.short	0x010a
        /*0936*/ 	.byte	0xff
	.zero		1


	//   ....[131]....
        /*0938*/ 	.word	0x00009530
        /*093c*/ 	.word	0x00000000
        /*0940*/ 	.word	0x00000000
        /*0944*/ 	.short	0x010a
        /*0946*/ 	.byte	0xff
	.zero		1


	//   ....[132]....
        /*0948*/ 	.word	0x00009580
        /*094c*/ 	.word	0x00000000
        /*0950*/ 	.word	0x00000140
        /*0954*/ 	.short	0x010a
        /*0956*/ 	.byte	0xff
	.zero		1


	//   ....[133]....
        /*0958*/ 	.word	0x000095e0
        /*095c*/ 	.word	0x00000000
        /*0960*/ 	.word	0x000000f0
        /*0964*/ 	.short	0x010a
        /*0966*/ 	.byte	0xff
	.zero		1


	//   ....[134]....
        /*0968*/ 	.word	0x00009630
        /*096c*/ 	.word	0x00000000
        /*0970*/ 	.word	0x000000e0
        /*0974*/ 	.short	0x010a
        /*0976*/ 	.byte	0xff
	.zero		1


	//   ....[135]....
        /*0978*/ 	.word	0x00009690
        /*097c*/ 	.word	0x00000000
        /*0980*/ 	.word	0x000000f0
        /*0984*/ 	.short	0x010a
        /*0986*/ 	.byte	0xff
	.zero		1


	//   ....[136]....
        /*0988*/ 	.word	0x000096e0
        /*098c*/ 	.word	0x00000000
        /*0990*/ 	.word	0x000000e0
        /*0994*/ 	.short	0x010a
        /*0996*/ 	.byte	0xff
	.zero		1


	//   ....[137]....
        /*0998*/ 	.word	0x00009740
        /*099c*/ 	.word	0x00000002
        /*09a0*/ 	.word	0x00000120
        /*09a4*/ 	.short	0x010a
        /*09a6*/ 	.byte	0xff
	.zero		1


	//   ....[138]....
        /*09a8*/ 	.word	0x000097a0
        /*09ac*/ 	.word	0x00000000
        /*09b0*/ 	.word	0x00000000
        /*09b4*/ 	.short	0x010a
        /*09b6*/ 	.byte	0xff
	.zero		1


	//   ....[139]....
        /*09b8*/ 	.word	0x00009800
        /*09bc*/ 	.word	0x00000000
        /*09c0*/ 	.word	0x00000000
        /*09c4*/ 	.short	0x010a
        /*09c6*/ 	.byte	0xff
	.zero		1


	//   ....[140]....
        /*09c8*/ 	.word	0x00009860
        /*09cc*/ 	.word	0x00000000
        /*09d0*/ 	.word	0x00000000
        /*09d4*/ 	.short	0x010a
        /*09d6*/ 	.byte	0xff
	.zero		1


	//   ....[141]....
        /*09d8*/ 	.word	0x000098c0
        /*09dc*/ 	.word	0x00000000
        /*09e0*/ 	.word	0x00000000
        /*09e4*/ 	.short	0x010a
        /*09e6*/ 	.byte	0xff
	.zero		1


	//   ....[142]....
        /*09e8*/ 	.word	0x00009920
        /*09ec*/ 	.word	0x00000000
        /*09f0*/ 	.word	0x00000000
        /*09f4*/ 	.short	0x010a
        /*09f6*/ 	.byte	0xff
	.zero		1


	//   ....[143]....
        /*09f8*/ 	.word	0x00009970
        /*09fc*/ 	.word	0x00000000
        /*0a00*/ 	.word	0x000000e0
        /*0a04*/ 	.short	0x010a
        /*0a06*/ 	.byte	0xff
	.zero		1


	//   ....[144]....
        /*0a08*/ 	.word	0x000099d0
        /*0a0c*/ 	.word	0x00000000
        /*0a10*/ 	.word	0x000000d8
        /*0a14*/ 	.short	0x010a
        /*0a16*/ 	.byte	0xff
	.zero		1


	//   ....[145]....
        /*0a18*/ 	.word	0x00009a30
        /*0a1c*/ 	.word	0x00000000
        /*0a20*/ 	.word	0x000000b0
        /*0a24*/ 	.short	0x010a
        /*0a26*/ 	.byte	0xff
	.zero		1


	//   ....[146]....
        /*0a28*/ 	.word	0x00009a90
        /*0a2c*/ 	.word	0x00000000
        /*0a30*/ 	.word	0x000000b8
        /*0a34*/ 	.short	0x010a
        /*0a36*/ 	.byte	0xff
	.zero		1


	//   ....[147]....
        /*0a38*/ 	.word	0x00009af0
        /*0a3c*/ 	.word	0x00000000
        /*0a40*/ 	.word	0x000000c0
        /*0a44*/ 	.short	0x010a
        /*0a46*/ 	.byte	0xff
	.zero		1


	//   ....[148]....
        /*0a48*/ 	.word	0x00009b50
        /*0a4c*/ 	.word	0x00000000
        /*0a50*/ 	.word	0x000000c8
        /*0a54*/ 	.short	0x010a
        /*0a56*/ 	.byte	0xff
	.zero		1


	//   ....[149]....
        /*0a58*/ 	.word	0x00009bb0
        /*0a5c*/ 	.word	0x00000000
        /*0a60*/ 	.word	0x000000b0
        /*0a64*/ 	.short	0x010a
        /*0a66*/ 	.byte	0xff
	.zero		1


	//   ....[150]....
        /*0a68*/ 	.word	0x00009c10
        /*0a6c*/ 	.word	0x00000000
        /*0a70*/ 	.word	0x000000b8
        /*0a74*/ 	.short	0x010a
        /*0a76*/ 	.byte	0xff
	.zero		1


	//   ....[151]....
        /*0a78*/ 	.word	0x00009c70
        /*0a7c*/ 	.word	0x00000000
        /*0a80*/ 	.word	0x000000c0
        /*0a84*/ 	.short	0x010a
        /*0a86*/ 	.byte	0xff
	.zero		1


	//   ....[152]....
        /*0a88*/ 	.word	0x00009cc0
        /*0a8c*/ 	.word	0x00000000
        /*0a90*/ 	.word	0x000000e0
        /*0a94*/ 	.short	0x010a
        /*0a96*/ 	.byte	0xff
	.zero		1


	//   ....[153]....
        /*0a98*/ 	.word	0x00009d20
        /*0a9c*/ 	.word	0x00000000
        /*0aa0*/ 	.word	0x00000090
        /*0aa4*/ 	.short	0x010a
        /*0aa6*/ 	.byte	0xff
	.zero		1


	//   ....[154]....
        /*0aa8*/ 	.word	0x00009d70
        /*0aac*/ 	.word	0x00000040
        /*0ab0*/ 	.word	0x00000100
        /*0ab4*/ 	.short	0x010a
        /*0ab6*/ 	.byte	0xff
	.zero		1


	//   ....[155]....
        /*0ab8*/ 	.word	0x00009dc0
        /*0abc*/ 	.word	0x00000002
        /*0ac0*/ 	.word	0x00000090
        /*0ac4*/ 	.short	0x010a
        /*0ac6*/ 	.byte	0xff
	.zero		1


	//   ....[156]....
        /*0ac8*/ 	.word	0x00009e10
        /*0acc*/ 	.word	0x00000000
        /*0ad0*/ 	.word	0x00000090
        /*0ad4*/ 	.short	0x010a
        /*0ad6*/ 	.byte	0xff
	.zero		1


	//   ....[157]....
        /*0ad8*/ 	.word	0x00009e60
        /*0adc*/ 	.word	0x00000002
        /*0ae0*/ 	.word	0x00000090
        /*0ae4*/ 	.short	0x010a
        /*0ae6*/ 	.byte	0xff
	.zero		1


	//----- nvinfo : EIATTR_NUM_MBARRIERS
	.align		4
.L_47:
        /*0ae8*/ 	.byte	0x03, 0x38
        /*0aea*/ 	.short	0x002c


	//----- nvinfo : EIATTR_EXIT_INSTR_OFFSETS
	.align		4
        /*0aec*/ 	.byte	0x04, 0x1c
        /*0aee*/ 	.short	(.L_49 - .L_48)


	//   ....[0]....
.L_48:
        /*0af0*/ 	.word	0x000028a0


	//   ....[1]....
        /*0af4*/ 	.word	0x00002d90


	//   ....[2]....
        /*0af8*/ 	.word	0x00002df0


	//   ....[3]....
        /*0afc*/ 	.word	0x00003c70


	//   ....[4]....
        /*0b00*/ 	.word	0x00004ca0


	//   ....[5]....
        /*0b04*/ 	.word	0x00004ce0


	//   ....[6]....
        /*0b08*/ 	.word	0x00008ff0


	//   ....[7]....
        /*0b0c*/ 	.word	0x00009070


	//   ....[8]....
        /*0b10*/ 	.word	0x000090a0


	//   ....[9]....
        /*0b14*/ 	.word	0x00009110


	//----- nvinfo : EIATTR_MAX_THREADS
	.align		4
.L_49:
        /*0b18*/ 	.byte	0x04, 0x05
        /*0b1a*/ 	.short	(.L_51 - .L_50)
.L_50:
        /*0b1c*/ 	.word	0x00000100
        /*0b20*/ 	.word	0x00000001
        /*0b24*/ 	.word	0x00000001


	//----- nvinfo : EIATTR_CRS_STACK_SIZE
	.align		4
.L_51:
        /*0b28*/ 	.byte	0x04, 0x1e
        /*0b2a*/ 	.short	(.L_53 - .L_52)
.L_52:
        /*0b2c*/ 	.word	0x00000000


	//----- nvinfo : EIATTR_CBANK_PARAM_SIZE
	.align		4
.L_53:
        /*0b30*/ 	.byte	0x03, 0x19
        /*0b32*/ 	.short	0x0800


	//----- nvinfo : EIATTR_PARAM_CBANK
	.align		4
        /*0b34*/ 	.byte	0x04, 0x0a
        /*0b36*/ 	.short	(.L_55 - .L_54)
	.align		4
.L_54:
        /*0b38*/ 	.word	index@(.nv.constant0._ZN7cutlass13device_kernelINS_4gemm6kernel13GemmUniversalIN4cute5tupleIJiiiiEEENS1_10collective13CollectiveMmaINS1_35MainloopSm100TmaUmmaWarpSpecializedILi9ELi2ELi4ENS5_IJNS4_1CILi1EEESB_SB_EEEEENS5_IJNSA_ILi64EEENSA_ILi256EEENSA_ILi32EEEEEENS_10bfloat16_tENS5_IJlSB_lEEESI_SJ_NS4_8TiledMMAINS4_8MMA_AtomIJNS4_20SM100_MMA_F16BF16_SSISI_SI_fLi64ELi256ELNS4_4UMMA5MajorE0ELSO_0ELNSN_7ScaleInE0ELSP_0EEEEEENS4_6LayoutISC_NS5_IJNSA_ILi0EEEST_ST_EEEEENS5_IJNS4_10UnderscoreESW_SW_EEEEENS4_13SM90_TMA_LOADENS4_14ComposedLayoutINS4_7SwizzleILi2ELi4ELi3EEENS4_18smem_ptr_flag_bitsILi16EEENSS_INS5_IJNSA_ILi8EEESG_EEENS5_IJSG_SB_EEEEEEEvNS4_8identityESZ_S19_vS1A_EENS_8epilogue10collective18CollectiveEpilogueINS1C_23Sm100TmaWarpSpecializedILi4ELi2ELi32ELb1ELb0EEEJSH_NS5_IJNSS_ISE_SB_EES1H_EEESI_SJ_SI_SJ_NS1C_6fusion15FusionCallbacksIS1G_NS1J_17LinearCombinationISI_fSI_fLNS_15FloatRoundStyleE2EEESH_S1I_JEEENS4_5SM1004TMEM4LOAD26SM100_TMEM_LOAD_16dp256b8xESZ_NS10_INS11_ILi3ELi4ELi3EEES14_NSS_INS5_IJS15_SE_EEENS5_IJSE_SB_EEEEEEENS4_17SM75_U32x4_LDSM_NENS4_14SM90_TMA_STOREES1X_NS4_17SM90_U32x4_STSM_NENS4_39AutoVectorizingCopyWithAssumedAlignmentILi128EEEEEEvvEEEEvNT_6ParamsE)
        /*0b3c*/ 	.short	0x0380
        /*0b3e*/ 	.short	0x0800


	//----- nvinfo : EIATTR_SW_WAR
	.align		4
.L_55:
        /*0b40*/ 	.byte	0x04, 0x36
        /*0b42*/ 	.short	(.L_57 - .L_56)
.L_56:
        /*0b44*/ 	.word	0x00000008
.L_57:


//--------------------- .nv.callgraph             --------------------------
	.section	.nv.callgraph,"",@"SHT_CUDA_CALLGRAPH"
	.align	4
	.sectionentsize	8
	.align		4
        /*0000*/ 	.word	0x00000000
	.align		4
        /*0004*/ 	.word	0xffffffff
	.align		4
        /*0008*/ 	.word	index@(_ZN7cutlass13device_kernelINS_4gemm6kernel13GemmUniversalIN4cute5tupleIJiiiiEEENS1_10collective13CollectiveMmaINS1_35MainloopSm100TmaUmmaWarpSpecializedILi9ELi2ELi4ENS5_IJNS4_1CILi1EEESB_SB_EEEEENS5_IJNSA_ILi64EEENSA_ILi256EEENSA_ILi32EEEEEENS_10bfloat16_tENS5_IJlSB_lEEESI_SJ_NS4_8TiledMMAINS4_8MMA_AtomIJNS4_20SM100_MMA_F16BF16_SSISI_SI_fLi64ELi256ELNS4_4UMMA5MajorE0ELSO_0ELNSN_7ScaleInE0ELSP_0EEEEEENS4_6LayoutISC_NS5_IJNSA_ILi0EEEST_ST_EEEEENS5_IJNS4_10UnderscoreESW_SW_EEEEENS4_13SM90_TMA_LOADENS4_14ComposedLayoutINS4_7SwizzleILi2ELi4ELi3EEENS4_18smem_ptr_flag_bitsILi16EEENSS_INS5_IJNSA_ILi8EEESG_EEENS5_IJSG_SB_EEEEEEEvNS4_8identityESZ_S19_vS1A_EENS_8epilogue10collective18CollectiveEpilogueINS1C_23Sm100TmaWarpSpecializedILi4ELi2ELi32ELb1ELb0EEEJSH_NS5_IJNSS_ISE_SB_EES1H_EEESI_SJ_SI_SJ_NS1C_6fusion15FusionCallbacksIS1G_NS1J_17LinearCombinationISI_fSI_fLNS_15FloatRoundStyleE2EEESH_S1I_JEEENS4_5SM1004TMEM4LOAD26SM100_TMEM_LOAD_16dp256b8xESZ_NS10_INS11_ILi3ELi4ELi3EEES14_NSS_INS5_IJS15_SE_EEENS5_IJSE_SB_EEEEEEENS4_17SM75_U32x4_LDSM_NENS4_14SM90_TMA_STOREES1X_NS4_17SM90_U32x4_STSM_NENS4_39AutoVectorizingCopyWithAssumedAlignmentILi128EEEEEEvvEEEEvNT_6ParamsE)
	.align		4
        /*000c*/ 	.word	index@(__assertfail)
	.align		4
        /*0010*/ 	.word	0x00000000
	.align		4
        /*0014*/ 	.word	0xfffffffe
	.align		4
        /*0018*/ 	.word	0x00000000
	.align		4
        /*001c*/ 	.word	0xfffffffd
	.align		4
        /*0020*/ 	.word	0x00000000
	.align		4
        /*0024*/ 	.word	0xfffffffc


//--------------------- .nv.constant4             --------------------------
	.section	.nv.constant4,"a",@progbits
	.align	8
	.align		8
.nv.constant4:
        /*0000*/ 	.dword	__assertfail
	.align		8
        /*0008*/ 	.dword	__unnamed_1
	.align		8
        /*0010*/ 	.dword	__unnamed_2
	.align		8
        /*0018*/ 	.dword	_ZN40_INTERNAL_14a7be73_4_k_cu_a2c26257_340004cuda3std3__45__cpo5beginE
	.align		8
        /*0020*/ 	.dword	_ZN40_INTERNAL_14a7be73_4_k_cu_a2c26257_340004cuda3std3__45__cpo3endE
	.align		8
        /*0028*/ 	.dword	_ZN40_INTERNAL_14a7be73_4_k_cu_a2c26257_340004cuda3std3__45__cpo6cbeginE
	.align		8
        /*0030*/ 	.dword	_ZN40_INTERNAL_14a7be73_4_k_cu_a2c26257_340004cuda3std3__45__cpo4cendE
	.align		8
        /*0038*/ 	.dword	_ZN40_INTERNAL_14a7be73_4_k_cu_a2c26257_340004cuda3std3__442_GLOBAL__N__14a7be73_4_k_cu_a2c26257_340006ignoreE
	.align		8
        /*0040*/ 	.dword	_ZN40_INTERNAL_14a7be73_4_k_cu_a2c26257_340004cuda3std3__419piecewise_constructE
	.align		8
        /*0048*/ 	.dword	_ZN40_INTERNAL_14a7be73_4_k_cu_a2c26257_340004cuda3std3__48in_placeE
	.align		8
        /*0050*/ 	.dword	_ZN40_INTERNAL_14a7be73_4_k_cu_a2c26257_340004cuda3std6ranges3__45__cpo4swapE
	.align		8
        /*0058*/ 	.dword	_ZN40_INTERNAL_14a7be73_4_k_cu_a2c26257_340004cuda3std6ranges3__45__cpo9iter_moveE
	.align		8
        /*0060*/ 	.dword	_ZN40_INTERNAL_14a7be73_4_k_cu_a2c26257_340004cute7productE
	.align		8
        /*0068*/ 	.dword	_ZN40_INTERNAL_14a7be73_4_k_cu_a2c26257_340004cute1_E
	.align		8
        /*0070*/ 	.dword	$str$25
	.align		8
        /*0078*/ 	.dword	$str$26
	.align		8
        /*0080*/ 	.dword	$str$27
	.align		8
        /*0088*/ 	.dword	$str$28


//--------------------- .text._ZN7cutlass13device_kernelINS_4gemm6kernel13GemmUniversalIN4cute5tupleIJiiiiEEENS1_10collective13CollectiveMmaINS1_35MainloopSm100TmaUmmaWarpSpecializedILi9ELi2ELi4ENS5_IJNS4_1CILi1EEESB_SB_EEEEENS5_IJNSA_ILi64EEENSA_ILi256EEENSA_ILi32EEEEEENS_10bfloat16_tENS5_IJlSB_lEEESI_SJ_NS4_8TiledMMAINS4_8MMA_AtomIJNS4_20SM100_MMA_F16BF16_SSISI_SI_fLi64ELi256ELNS4_4UMMA5MajorE0ELSO_0ELNSN_7ScaleInE0ELSP_0EEEEEENS4_6LayoutISC_NS5_IJNSA_ILi0EEEST_ST_EEEEENS5_IJNS4_10UnderscoreESW_SW_EEEEENS4_13SM90_TMA_LOADENS4_14ComposedLayoutINS4_7SwizzleILi2ELi4ELi3EEENS4_18smem_ptr_flag_bitsILi16EEENSS_INS5_IJNSA_ILi8EEESG_EEENS5_IJSG_SB_EEEEEEEvNS4_8identityESZ_S19_vS1A_EENS_8epilogue10collective18CollectiveEpilogueINS1C_23Sm100TmaWarpSpecializedILi4ELi2ELi32ELb1ELb0EEEJSH_NS5_IJNSS_ISE_SB_EES1H_EEESI_SJ_SI_SJ_NS1C_6fusion15FusionCallbacksIS1G_NS1J_17LinearCombinationISI_fSI_fLNS_15FloatRoundStyleE2EEESH_S1I_JEEENS4_5SM1004TMEM4LOAD26SM100_TMEM_LOAD_16dp256b8xESZ_NS10_INS11_ILi3ELi4ELi3EEES14_NSS_INS5_IJS15_SE_EEENS5_IJSE_SB_EEEEEEENS4_17SM75_U32x4_LDSM_NENS4_14SM90_TMA_STOREES1X_NS4_17SM90_U32x4_STSM_NENS4_39AutoVectorizingCopyWithAssumedAlignmentILi128EEEEEEvvEEEEvNT_6ParamsE --------------------------
	.section	.text._ZN7cutlass13device_kernelINS_4gemm6kernel13GemmUniversalIN4cute5tupleIJiiiiEEENS1_10collective13CollectiveMmaINS1_35MainloopSm100TmaUmmaWarpSpecializedILi9ELi2ELi4ENS5_IJNS4_1CILi1EEESB_SB_EEEEENS5_IJNSA_ILi64EEENSA_ILi256EEENSA_ILi32EEEEEENS_10bfloat16_tENS5_IJlSB_lEEESI_SJ_NS4_8TiledMMAINS4_8MMA_AtomIJNS4_20SM100_MMA_F16BF16_SSISI_SI_fLi64ELi256ELNS4_4UMMA5MajorE0ELSO_0ELNSN_7ScaleInE0ELSP_0EEEEEENS4_6LayoutISC_NS5_IJNSA_ILi0EEEST_ST_EEEEENS5_IJNS4_10UnderscoreESW_SW_EEEEENS4_13SM90_TMA_LOADENS4_14ComposedLayoutINS4_7SwizzleILi2ELi4ELi3EEENS4_18smem_ptr_flag_bitsILi16EEENSS_INS5_IJNSA_ILi8EEESG_EEENS5_IJSG_SB_EEEEEEEvNS4_8identityESZ_S19_vS1A_EENS_8epilogue10collective18CollectiveEpilogueINS1C_23Sm100TmaWarpSpecializedILi4ELi2ELi32ELb1ELb0EEEJSH_NS5_IJNSS_ISE_SB_EES1H_EEESI_SJ_SI_SJ_NS1C_6fusion15FusionCallbacksIS1G_NS1J_17LinearCombinationISI_fSI_fLNS_15FloatRoundStyleE2EEESH_S1I_JEEENS4_5SM1004TMEM4LOAD26SM100_TMEM_LOAD_16dp256b8xESZ_NS10_INS11_ILi3ELi4ELi3EEES14_NSS_INS5_IJS15_SE_EEENS5_IJSE_SB_EEEEEEENS4_17SM75_U32x4_LDSM_NENS4_14SM90_TMA_STOREES1X_NS4_17SM90_U32x4_STSM_NENS4_39AutoVectorizingCopyWithAssumedAlignmentILi128EEEEEEvvEEEEvNT_6ParamsE,"ax",@progbits
	.align	128
.text._ZN7cutlass13device_kernelINS_4gemm6kernel13GemmUniversalIN4cute5tupleIJiiiiEEENS1_10collective13CollectiveMmaINS1_35MainloopSm100TmaUmmaWarpSpecializedILi9ELi2ELi4ENS5_IJNS4_1CILi1EEESB_SB_EEEEENS5_IJNSA_ILi64EEENSA_ILi256EEENSA_ILi32EEEEEENS_10bfloat16_tENS5_IJlSB_lEEESI_SJ_NS4_8TiledMMAINS4_8MMA_AtomIJNS4_20SM100_MMA_F16BF16_SSISI_SI_fLi64ELi256ELNS4_4UMMA5MajorE0ELSO_0ELNSN_7ScaleInE0ELSP_0EEEEEENS4_6LayoutISC_NS5_IJNSA_ILi0EEEST_ST_EEEEENS5_IJNS4_10UnderscoreESW_SW_EEEEENS4_13SM90_TMA_LOADENS4_14ComposedLayoutINS4_7SwizzleILi2ELi4ELi3EEENS4_18smem_ptr_flag_bitsILi16EEENSS_INS5_IJNSA_ILi8EEESG_EEENS5_IJSG_SB_EEEEEEEvNS4_8identityESZ_S19_vS1A_EENS_8epilogue10collective18CollectiveEpilogueINS1C_23Sm100TmaWarpSpecializedILi4ELi2ELi32ELb1ELb0EEEJSH_NS5_IJNSS_ISE_SB_EES1H_EEESI_SJ_SI_SJ_NS1C_6fusion15FusionCallbacksIS1G_NS1J_17LinearCombinationISI_fSI_fLNS_15FloatRoundStyleE2EEESH_S1I_JEEENS4_5SM1004TMEM4LOAD26SM100_TMEM_LOAD_16dp256b8xESZ_NS10_INS11_ILi3ELi4ELi3EEES14_NSS_INS5_IJS15_SE_EEENS5_IJSE_SB_EEEEEEENS4_17SM75_U32x4_LDSM_NENS4_14SM90_TMA_STOREES1X_NS4_17SM90_U32x4_STSM_NENS4_39AutoVectorizingCopyWithAssumedAlignmentILi128EEEEEEvvEEEEvNT_6ParamsE:
        .type           _ZN7cutlass13device_kernelINS_4gemm6kernel13GemmUniversalIN4cute5tupleIJiiiiEEENS1_10collective13CollectiveMmaINS1_35MainloopSm100TmaUmmaWarpSpecializedILi9ELi2ELi4ENS5_IJNS4_1CILi1EEESB_SB_EEEEENS5_IJNSA_ILi64EEENSA_ILi256EEENSA_ILi32EEEEEENS_10bfloat16_tENS5_IJlSB_lEEESI_SJ_NS4_8TiledMMAINS4_8MMA_AtomIJNS4_20SM100_MMA_F16BF16_SSISI_SI_fLi64ELi256ELNS4_4UMMA5MajorE0ELSO_0ELNSN_7ScaleInE0ELSP_0EEEEEENS4_6LayoutISC_NS5_IJNSA_ILi0EEEST_ST_EEEEENS5_IJNS4_10UnderscoreESW_SW_EEEEENS4_13SM90_TMA_LOADENS4_14ComposedLayoutINS4_7SwizzleILi2ELi4ELi3EEENS4_18smem_ptr_flag_bitsILi16EEENSS_INS5_IJNSA_ILi8EEESG_EEENS5_IJSG_SB_EEEEEEEvNS4_8identityESZ_S19_vS1A_EENS_8epilogue10collective18CollectiveEpilogueINS1C_23Sm100TmaWarpSpecializedILi4ELi2ELi32ELb1ELb0EEEJSH_NS5_IJNSS_ISE_SB_EES1H_EEESI_SJ_SI_SJ_NS1C_6fusion15FusionCallbacksIS1G_NS1J_17LinearCombinationISI_fSI_fLNS_15FloatRoundStyleE2EEESH_S1I_JEEENS4_5SM1004TMEM4LOAD26SM100_TMEM_LOAD_16dp256b8xESZ_NS10_INS11_ILi3ELi4ELi3EEES14_NSS_INS5_IJS15_SE_EEENS5_IJSE_SB_EEEEEEENS4_17SM75_U32x4_LDSM_NENS4_14SM90_TMA_STOREES1X_NS4_17SM90_U32x4_STSM_NENS4_39AutoVectorizingCopyWithAssumedAlignmentILi128EEEEEEvvEEEEvNT_6ParamsE,@function
        .size           _ZN7cutlass13device_kernelINS_4gemm6kernel13GemmUniversalIN4cute5tupleIJiiiiEEENS1_10collective13CollectiveMmaINS1_35MainloopSm100TmaUmmaWarpSpecializedILi9ELi2ELi4ENS5_IJNS4_1CILi1EEESB_SB_EEEEENS5_IJNSA_ILi64EEENSA_ILi256EEENSA_ILi32EEEEEENS_10bfloat16_tENS5_IJlSB_lEEESI_SJ_NS4_8TiledMMAINS4_8MMA_AtomIJNS4_20SM100_MMA_F16BF16_SSISI_SI_fLi64ELi256ELNS4_4UMMA5MajorE0ELSO_0ELNSN_7ScaleInE0ELSP_0EEEEEENS4_6LayoutISC_NS5_IJNSA_ILi0EEEST_ST_EEEEENS5_IJNS4_10UnderscoreESW_SW_EEEEENS4_13SM90_TMA_LOADENS4_14ComposedLayoutINS4_7SwizzleILi2ELi4ELi3EEENS4_18smem_ptr_flag_bitsILi16EEENSS_INS5_IJNSA_ILi8EEESG_EEENS5_IJSG_SB_EEEEEEEvNS4_8identityESZ_S19_vS1A_EENS_8epilogue10collective18CollectiveEpilogueINS1C_23Sm100TmaWarpSpecializedILi4ELi2ELi32ELb1ELb0EEEJSH_NS5_IJNSS_ISE_SB_EES1H_EEESI_SJ_SI_SJ_NS1C_6fusion15FusionCallbacksIS1G_NS1J_17LinearCombinationISI_fSI_fLNS_15FloatRoundStyleE2EEESH_S1I_JEEENS4_5SM1004TMEM4LOAD26SM100_TMEM_LOAD_16dp256b8xESZ_NS10_INS11_ILi3ELi4ELi3EEES14_NSS_INS5_IJS15_SE_EEENS5_IJSE_SB_EEEEEEENS4_17SM75_U32x4_LDSM_NENS4_14SM90_TMA_STOREES1X_NS4_17SM90_U32x4_STSM_NENS4_39AutoVectorizingCopyWithAssumedAlignmentILi128EEEEEEvvEEEEvNT_6ParamsE,(.L_x_192 - _ZN7cutlass13device_kernelINS_4gemm6kernel13GemmUniversalIN4cute5tupleIJiiiiEEENS1_10collective13CollectiveMmaINS1_35MainloopSm100TmaUmmaWarpSpecializedILi9ELi2ELi4ENS5_IJNS4_1CILi1EEESB_SB_EEEEENS5_IJNSA_ILi64EEENSA_ILi256EEENSA_ILi32EEEEEENS_10bfloat16_tENS5_IJlSB_lEEESI_SJ_NS4_8TiledMMAINS4_8MMA_AtomIJNS4_20SM100_MMA_F16BF16_SSISI_SI_fLi64ELi256ELNS4_4UMMA5MajorE0ELSO_0ELNSN_7ScaleInE0ELSP_0EEEEEENS4_6LayoutISC_NS5_IJNSA_ILi0EEEST_ST_EEEEENS5_IJNS4_10UnderscoreESW_SW_EEEEENS4_13SM90_TMA_LOADENS4_14ComposedLayoutINS4_7SwizzleILi2ELi4ELi3EEENS4_18smem_ptr_flag_bitsILi16EEENSS_INS5_IJNSA_ILi8EEESG_EEENS5_IJSG_SB_EEEEEEEvNS4_8identityESZ_S19_vS1A_EENS_8epilogue10collective18CollectiveEpilogueINS1C_23Sm100TmaWarpSpecializedILi4ELi2ELi32ELb1ELb0EEEJSH_NS5_IJNSS_ISE_SB_EES1H_EEESI_SJ_SI_SJ_NS1C_6fusion15FusionCallbacksIS1G_NS1J_17LinearCombinationISI_fSI_fLNS_15FloatRoundStyleE2EEESH_S1I_JEEENS4_5SM1004TMEM4LOAD26SM100_TMEM_LOAD_16dp256b8xESZ_NS10_INS11_ILi3ELi4ELi3EEES14_NSS_INS5_IJS15_SE_EEENS5_IJSE_SB_EEEEEEENS4_17SM75_U32x4_LDSM_NENS4_14SM90_TMA_STOREES1X_NS4_17SM90_U32x4_STSM_NENS4_39AutoVectorizingCopyWithAssumedAlignmentILi128EEEEEEvvEEEEvNT_6ParamsE)
        .other          _ZN7cutlass13device_kernelINS_4gemm6kernel13GemmUniversalIN4cute5tupleIJiiiiEEENS1_10collective13CollectiveMmaINS1_35MainloopSm100TmaUmmaWarpSpecializedILi9ELi2ELi4ENS5_IJNS4_1CILi1EEESB_SB_EEEEENS5_IJNSA_ILi64EEENSA_ILi256EEENSA_ILi32EEEEEENS_10bfloat16_tENS5_IJlSB_lEEESI_SJ_NS4_8TiledMMAINS4_8MMA_AtomIJNS4_20SM100_MMA_F16BF16_SSISI_SI_fLi64ELi256ELNS4_4UMMA5MajorE0ELSO_0ELNSN_7ScaleInE0ELSP_0EEEEEENS4_6LayoutISC_NS5_IJNSA_ILi0EEEST_ST_EEEEENS5_IJNS4_10UnderscoreESW_SW_EEEEENS4_13SM90_TMA_LOADENS4_14ComposedLayoutINS4_7SwizzleILi2ELi4ELi3EEENS4_18smem_ptr_flag_bitsILi16EEENSS_INS5_IJNSA_ILi8EEESG_EEENS5_IJSG_SB_EEEEEEEvNS4_8identityESZ_S19_vS1A_EENS_8epilogue10collective18CollectiveEpilogueINS1C_23Sm100TmaWarpSpecializedILi4ELi2ELi32ELb1ELb0EEEJSH_NS5_IJNSS_ISE_SB_EES1H_EEESI_SJ_SI_SJ_NS1C_6fusion15FusionCallbacksIS1G_NS1J_17LinearCombinationISI_fSI_fLNS_15FloatRoundStyleE2EEESH_S1I_JEEENS4_5SM1004TMEM4LOAD26SM100_TMEM_LOAD_16dp256b8xESZ_NS10_INS11_ILi3ELi4ELi3EEES14_NSS_INS5_IJS15_SE_EEENS5_IJSE_SB_EEEEEEENS4_17SM75_U32x4_LDSM_NENS4_14SM90_TMA_STOREES1X_NS4_17SM90_U32x4_STSM_NENS4_39AutoVectorizingCopyWithAssumedAlignmentILi128EEEEEEvvEEEEvNT_6ParamsE,@"STO_CUDA_ENTRY STV_DEFAULT"
_ZN7cutlass13device_kernelINS_4gemm6kernel13GemmUniversalIN4cute5tupleIJiiiiEEENS1_10collective13CollectiveMmaINS1_35MainloopSm100TmaUmmaWarpSpecializedILi9ELi2ELi4ENS5_IJNS4_1CILi1EEESB_SB_EEEEENS5_IJNSA_ILi64EEENSA_ILi256EEENSA_ILi32EEEEEENS_10bfloat16_tENS5_IJlSB_lEEESI_SJ_NS4_8TiledMMAINS4_8MMA_AtomIJNS4_20SM100_MMA_F16BF16_SSISI_SI_fLi64ELi256ELNS4_4UMMA5MajorE0ELSO_0ELNSN_7ScaleInE0ELSP_0EEEEEENS4_6LayoutISC_NS5_IJNSA_ILi0EEEST_ST_EEEEENS5_IJNS4_10UnderscoreESW_SW_EEEEENS4_13SM90_TMA_LOADENS4_14ComposedLayoutINS4_7SwizzleILi2ELi4ELi3EEENS4_18smem_ptr_flag_bitsILi16EEENSS_INS5_IJNSA_ILi8EEESG_EEENS5_IJSG_SB_EEEEEEEvNS4_8identityESZ_S19_vS1A_EENS_8epilogue10collective18CollectiveEpilogueINS1C_23Sm100TmaWarpSpecializedILi4ELi2ELi32ELb1ELb0EEEJSH_NS5_IJNSS_ISE_SB_EES1H_EEESI_SJ_SI_SJ_NS1C_6fusion15FusionCallbacksIS1G_NS1J_17LinearCombinationISI_fSI_fLNS_15FloatRoundStyleE2EEESH_S1I_JEEENS4_5SM1004TMEM4LOAD26SM100_TMEM_LOAD_16dp256b8xESZ_NS10_INS11_ILi3ELi4ELi3EEES14_NSS_INS5_IJS15_SE_EEENS5_IJSE_SB_EEEEEEENS4_17SM75_U32x4_LDSM_NENS4_14SM90_TMA_STOREES1X_NS4_17SM90_U32x4_STSM_NENS4_39AutoVectorizingCopyWithAssumedAlignmentILi128EEEEEEvvEEEEvNT_6ParamsE:
[----:B------:R-:W1:Y:S01]  /*0000*/  LDC R1, c[0x0][0x37c] ;  /* 0x0000df00ff017b82 */ /* 0x000e620000000800 */
[----:B------:R-:W2:Y:S01]  /*0010*/  S2R R101, SR_TID.X ;  /* 0x0000000000657919 */ /* 0x000ea20000002100 */
[----:B------:R-:W3:Y:S01]  /*0020*/  LDCU.64 UR4, c[0x0][0x890] ;  /* 0x00011200ff0477ac */ /* 0x000ee20008000a00 */
[----:B------:R-:W-:Y:S02]  /*0030*/  PRMT R88, RZ, 0x7610, R88 ;  /* 0x00007610ff587816 */ /* 0x000fe40000000058 */
[----:B------:R-:W-:Y:S01]  /*0040*/  ELECT P5, URZ, PT ;  /* 0x0000000000ff782f */ /* 0x000fe200038a0000 */
[----:B------:R-:W4:Y:S01]  /*0050*/  LDCU.64 UR46, c[0x0][0x358] ;  /* 0x00006b00ff2e77ac */ /* 0x000f220008000a00 */
[----:B---3--:R-:W-:-:S04]  /*0060*/  UISETP.NE.U32.AND UP0, UPT, UR4, URZ, UPT ;  /* 0x000000ff0400728c */ /* 0x008fc8000bf05070 */
[----:B------:R-:W-:Y:S01]  /*0070*/  UISETP.NE.AND.EX UP0, UPT, UR5, URZ, UPT, UP0 ;  /* 0x000000ff0500728c */ /* 0x000fe2000bf05300 */
[----:B--2---:R-:W-:-:S05]  /*0080*/  SHF.R.U32.HI R93, RZ, 0x5, R101 ;  /* 0x00000005ff5d7819 */ /* 0x004fca0000011665 */
[----:B------:R-:W2:Y:S02]  /*0090*/  SHFL.IDX PT, R0, R93, RZ, 0x1f ;  /* 0x00001fff5d007589 */ /* 0x000ea400000e0000 */
[----:B--2---:R-:W-:Y:S01]  /*00a0*/  R2UR UR8, R0 ;  /* 0x00000000000872ca */ /* 0x004fe200000e0000 */
[----:B-1--4-:R-:W-:-:S14]  /*00b0*/  BRA.U UP0, `(.L_x_0) ;  /* 0x00000001002c7547 */ /* 0x012fdc000b800000 */
[----:B------:R-:W1:Y:S02]  /*00c0*/  LDCU.64 UR6, c[0x0][0x888] ;  /* 0x00011100ff0677ac */ /* 0x000e640008000a00 */
[----:B-1----:R-:W-:-:S04]  /*00d0*/  UISETP.NE.U32.AND UP0, UPT, UR6, URZ, UPT ;  /* 0x000000ff0600728c */ /* 0x002fc8000bf05070 */
[----:B------:R-:W-:-:S09]  /*00e0*/  UISETP.NE.AND.EX UP0, UPT, UR7, URZ, UPT, UP0 ;  /* 0x000000ff0700728c */ /* 0x000fd2000bf05300 */
[----:B------:R-:W-:Y:S05]  /*00f0*/  BRA.U !UP0, `(.L_x_1) ;  /* 0x0000000108107547 */ /* 0x000fea000b800000 */
[----:B------:R-:W1:Y:S02]  /*0100*/  LDC.64 R2, c[0x0][0x888] ;  /* 0x00022200ff027b82 */ /* 0x000e640000000a00 */
[----:B-1----:R1:W5:Y:S01]  /*0110*/  LDG.E R49, desc[UR46][R2.64] ;  /* 0x0000002e02317981 */ /* 0x002362000c1e1900 */
[----:B------:R-:W-:Y:S01]  /*0120*/  HFMA2 R88, -RZ, RZ, 0, 5.9604644775390625e-08 ;  /* 0x00000001ff587431 */ /* 0x000fe200000001ff */
[----:B------:R-:W-:Y:S05]  /*0130*/  BRA `(.L_x_0) ;  /* 0x00000000000c7947 */ /* 0x000fea0003800000 */
.L_x_1:
[----:B------:R-:W1:Y:S01]  /*0140*/  LDCU UR6, c[0x0][0x880] ;  /* 0x00011000ff0677ac */ /* 0x000e620008000800 */
[----:B------:R-:W-:Y:S01]  /*0150*/  HFMA2 R88, -RZ, RZ, 0, 5.9604644775390625e-08 ;  /* 0x00000001ff587431 */ /* 0x000fe200000001ff */
[----:B-1----:R-:W-:-:S07]  /*0160*/  MOV R49, UR6 ;  /* 0x0000000600317c02 */ /* 0x002fce0008000f00 */
.L_x_0:
[----:B------:R-:W2:Y:S02]  /*0170*/  LDCU.64 UR6, c[0x0][0x8b0] ;  /* 0x00011600ff0677ac */ /* 0x000ea40008000a00 */
[----:B--2---:R-:W-:-:S04]  /*0180*/  UISETP.NE.U32.AND UP0, UPT, UR6, URZ, UPT ;  /* 0x000000ff0600728c */ /* 0x004fc8000bf05070 */
[----:B------:R-:W-:-:S09]  /*0190*/  UISETP.NE.AND.EX UP0, UPT, UR7, URZ, UPT, UP0 ;  /* 0x000000ff0700728c */ /* 0x000fd2000bf05300 */
[----:B------:R-:W-:Y:S05]  /*01a0*/  BRA.U UP0, `(.L_x_2) ;  /* 0x0000000100247547 */ /* 0x000fea000b800000 */
[----:B------:R-:W2:Y:S02]  /*01b0*/  LDCU.64 UR6, c[0x0][0x8a8] ;  /* 0x00011500ff0677ac */ /* 0x000ea40008000a00 */
[----:B--2---:R-:W-:-:S04]  /*01c0*/  UISETP.NE.U32.AND UP0, UPT, UR6, URZ, UPT ;  /* 0x000000ff0600728c */ /* 0x004fc8000bf05070 */
[----:B------:R-:W-:-:S09]  /*01d0*/  UISETP.NE.AND.EX UP0, UPT, UR7, URZ, UPT, UP0 ;  /* 0x000000ff0700728c */ /* 0x000fd2000bf05300 */
[----:B------:R-:W-:Y:S05]  /*01e0*/  BRA.U !UP0, `(.L_x_3) ;  /* 0x00000001080c7547 */ /* 0x000fea000b800000 */
[----:B-1----:R-:W1:Y:S02]  /*01f0*/  LDC.64 R2, c[0x0][0x8a8] ;  /* 0x00022a00ff027b82 */ /* 0x002e640000000a00 */
[----:B-1----:R2:W5:Y:S01]  /*0200*/  LDG.E R47, desc[UR46][R2.64] ;  /* 0x0000002e022f7981 */ /* 0x002562000c1e1900 */
[----:B------:R-:W-:Y:S05]  /*0210*/  BRA `(.L_x_2) ;  /* 0x0000000000087947 */ /* 0x000fea0003800000 */
.L_x_3:
[----:B------:R-:W2:Y:S02]  /*0220*/  LDCU UR6, c[0x0][0x8a0] ;  /* 0x00011400ff0677ac */ /* 0x000ea40008000800 */
[----:B--2---:R-:W-:Y:S02]  /*0230*/  MOV R47, UR6 ;  /* 0x00000006002f7c02 */ /* 0x004fe40008000f00 */
.L_x_2:
[----:B------:R-:W-:Y:S01]  /*0240*/  IMAD.U32 R0, RZ, RZ, UR8 ;  /* 0x00000008ff007e24 */ /* 0x000fe2000f8e00ff */
[----:B------:R-:W-:Y:S04]  /*0250*/  BSSY.RECONVERGENT B0, `(.L_x_4) ;  /* 0x000000c000007945 */ /* 0x000fe80003800200 */
[C---:B------:R-:W-:Y:S02]  /*0260*/  ISETP.NE.OR P1, PT, R0.reuse, 0x1, !P5 ;  /* 0x000000010000780c */ /* 0x040fe40006f25670 */
[----:B------:R-:W-:-:S11]  /*0270*/  ISETP.NE.OR P0, PT, R0, 0x3, !P5 ;  /* 0x000000030000780c */ /* 0x000fd60006f05670 */
[----:B------:R-:W-:Y:S05]  /*0280*/  @P1 BRA `(.L_x_5) ;  /* 0x0000000000201947 */ /* 0x000fea0003800000 */
[----:B------:R-:W3:Y:S02]  /*0290*/  LDCU.64 UR6, c[0x0][0x348] ;  /* 0x00006900ff0677ac */ /* 0x000ee40008000a00 */
[----:B---3--:R-:W-:Y:S02]  /*02a0*/  UIADD3 UR10, UP1, UPT, UR6, 0x80, URZ ;  /* 0x00000080060a7890 */ /* 0x008fe4000ff3e0ff */
[----:B------:R-:W-:Y:S02]  /*02b0*/  UIADD3 UR6, UP0, UPT, UR6, 0x180, URZ ;  /* 0x0000018006067890 */ /* 0x000fe4000ff1e0ff */
[----:B------:R-:W-:Y:S02]  /*02c0*/  UIADD3.X UR11, UPT, UPT, URZ, UR7, URZ, UP1, !UPT ;  /* 0x00000007ff0b7290 */ /* 0x000fe40008ffe4ff */
[----:B------:R-:W-:-:S07]  /*02d0*/  UIADD3.X UR7, UPT, UPT, URZ, UR7, URZ, UP0, !UPT ;  /* 0x00000007ff077290 */ /* 0x000fce00087fe4ff */
[----:B------:R3:W-:Y:S02]  /*02e0*/  UTMACCTL.PF [UR10] ;  /* 0x000000000a0079b9 */ /* 0x0007e40008040000 */
[----:B------:R3:W-:Y:S02]  /*02f0*/  UTMACCTL.PF [UR6] ;  /* 0x00000000060079b9 */ /* 0x0007e40008040000 */
[----:B---3--:R-:W-:Y:S01]  /*0300*/  NOP ;  /* 0x0000000000007918 */ /* 0x008fe20000000000 */
.L_x_5:
[----:B------:R-:W-:Y:S05]  /*0310*/  BSYNC.RECONVERGENT B0 ;  /* 0x0000000000007941 */ /* 0x000fea0003800200 */
.L_x_4:
[----:B------:R-:W-:Y:S04]  /*0320*/  BSSY.RECONVERGENT B0, `(.L_x_6) ;  /* 0x000000a000007945 */ /* 0x000fe80003800200 */
        /* <DEDUP_REMOVED lines=9> */
.L_x_7:
[----:B------:R-:W-:Y:S05]  /*03c0*/  BSYNC.RECONVERGENT B0 ;  /* 0x0000000000007941 */ /* 0x000fea0003800200 */
.L_x_6:
[----:B------:R-:W3:Y:S01]  /*03d0*/  LDCU.64 UR6, c[0x0][0x888] ;  /* 0x00011100ff0677ac */ /* 0x000ee20008000a00 */
[----:B------:R-:W-:Y:S02]  /*03e0*/  UISETP.EQ.U32.AND UP1, UPT, UR4, URZ, UPT ;  /* 0x000000ff0400728c */ /* 0x000fe4000bf22070 */
[----:B------:R-:W-:Y:S02]  /*03f0*/  UPLOP3.LUT UP2, UPT, UPT, UPT, UPT, 0x80, 0x8 ;  /* 0x000000000008789c */ /* 0x000fe40003f4f070 */
[----:B---3--:R-:W-:-:S04]  /*0400*/  UISETP.NE.U32.AND UP0, UPT, UR6, URZ, UPT ;  /* 0x000000ff0600728c */ /* 0x008fc8000bf05070 */
[----:B------:R-:W-:-:S04]  /*0410*/  UISETP.NE.AND.EX UP0, UPT, UR7, URZ, UPT, UP0 ;  /* 0x000000ff0700728c */ /* 0x000fc8000bf05300 */
[----:B------:R-:W-:-:S04]  /*0420*/  UISETP.EQ.OR.EX UP3, UPT, UR5, URZ, !UP0, UP1 ;  /* 0x000000ff0500728c */ /* 0x000fc8000c762710 */
[----:B------:R-:W-:-:S05]  /*0430*/  UP2UR UR50, UPR, URZ, 0x8 ;  /* 0x00000008ff327883 */ /* 0x000fca0008000000 */
[----:B------:R-:W-:Y:S07]  /*0440*/  BRA.U !UP3, `(.L_x_8) ;  /* 0x000000010b207547 */ /* 0x000fee000b800000 */
[----:B------:R-:W-:Y:S01]  /*0450*/  UISETP.NE.U32.AND UP2, UPT, UR4, URZ, UPT ;  /* 0x000000ff0400728c */ /* 0x000fe2000bf45070 */
[----:B-----5:R-:W-:Y:S01]  /*0460*/  FSETP.NEU.AND P0, PT, R49, RZ, PT ;  /* 0x000000ff3100720b */ /* 0x020fe20003f0d000 */
[----:B------:R-:W-:Y:S02]  /*0470*/  USEL UR4, URZ, 0xffffffff, UP0 ;  /* 0xffffffffff047887 */ /* 0x000fe40008000000 */
[----:B------:R-:W-:-:S10]  /*0480*/  UISETP.NE.AND.EX UP2, UPT, UR5, URZ, UPT, UP2 ;  /* 0x000000ff0500728c */ /* 0x000fd4000bf45320 */
[----:B------:R-:W-:Y:S01]  /*0490*/  VOTEU.ANY UP1, P0 ;  /* 0x0000000000ff7886 */ /* 0x000fe20000020100 */
[----:B------:R-:W-:-:S04]  /*04a0*/  @!UP2 USEL UR4, URZ, 0xffffffff, UP1 ;  /* 0xffffffffff04a887 */ /* 0x000fc80008800000 */
[----:B------:R-:W-:-:S04]  /*04b0*/  ULOP3.LUT UR4, UR4, 0x1, URZ, 0xc0, !UPT ;  /* 0x0000000104047892 */ /* 0x000fc8000f8ec0ff */
[----:B------:R-:W-:-:S11]  /*04c0*/  UISETP.NE.U32.AND UP2, UPT, UR4, 0x1, UPT ;  /* 0x000000010400788c */ /* 0x000fd6000bf45070 */
.L_x_8:
[----:B-12---:R-:W1:Y:S01]  /*04d0*/  SHFL.IDX PT, R2, R93, RZ, 0x1f ;  /* 0x00001fff5d027589 */ /* 0x006e6200000e0000 */
[----:B------:R-:W-:-:S04]  /*04e0*/  UISETP.NE.AND UP1, UPT, UR8, 0x2, UPT ;  /* 0x000000020800788c */ /* 0x000fc8000bf25270 */
[----:B------:R-:W-:Y:S01]  /*04f0*/  USEL UR6, URZ, 0x1, UP1 ;  /* 0x00000001ff067887 */ /* 0x000fe20008800000 */
[----:B-1----:R-:W-:-:S13]  /*0500*/  ISETP.NE.AND P0, PT, R2, RZ, PT ;  /* 0x000000ff0200720c */ /* 0x002fda0003f05270 */
[----:B------:R-:W-:Y:S05]  /*0510*/  @P0 BRA `(.L_x_9) ;  /* 0x00000000007c0947 */ /* 0x000fea0003800000 */
[----:B------:R-:W-:Y:S01]  /*0520*/  ELECT P0, URZ, PT ;  /* 0x0000000000ff782f */ /* 0x000fe20003800000 */
[----:B------:R-:W-:-:S12]  /*0530*/  BSSY.RECONVERGENT B0, `(.L_x_9) ;  /* 0x000001d000007945 */ /* 0x000fd80003800200 */
[----:B------:R-:W-:Y:S05]  /*0540*/  @!P0 BRA `(.L_x_10) ;  /* 0x00000000006c8947 */ /* 0x000fea0003800000 */
[----:B------:R-:W1:Y:S01]  /*0550*/  S2UR UR5, SR_CgaCtaId ;  /* 0x00000000000579c3 */ /* 0x000e620000008800 */
[----:B------:R-:W-:Y:S01]  /*0560*/  UMOV UR7, 0x400 ;  /* 0x0000040000077882 */ /* 0x000fe20000000000 */
[----:B------:R-:W-:Y:S02]  /*0570*/  UMOV UR4, 0x1 ;  /* 0x0000000100047882 */ /* 0x000fe40000000000 */
[----:B------:R-:W-:-:S04]  /*0580*/  UIADD3 UR10, UPT, UPT, -UR4, 0x100000, URZ ;  /* 0x00100000040a7890 */ /* 0x000fc8000fffe1ff */
[----:B------:R-:W-:Y:S02]  /*0590*/  USHF.L.U32 UR11, UR10, 0xb, URZ ;  /* 0x0000000b0a0b7899 */ /* 0x000fe400080006ff */
[----:B------:R-:W-:Y:S02]  /*05a0*/  USHF.L.U32 UR10, UR10, 0x1, URZ ;  /* 0x000000010a0a7899 */ /* 0x000fe400080006ff */
[----:B-1----:R-:W-:Y:S01]  /*05b0*/  ULEA UR5, UR5, UR7, 0x18 ;  /* 0x0000000705057291 */ /* 0x002fe2000f8ec0ff */
[----:B------:R-:W1:Y:S11]  /*05c0*/  FENCE.VIEW.ASYNC.S ;  /* 0x00000000000073c6 */ /* 0x000e760000000000 */
[----:B-1----:R1:W2:Y:S01]  /*05d0*/  SYNCS.EXCH.64 URZ, [UR5], UR10 ;  /* 0x0000000a05ff75b2 */ /* 0x0022a20008000100 */
[----:B------:R1:W3:Y:S01]  /*05e0*/  SYNCS.EXCH.64 URZ, [UR5+0x48], UR10 ;  /* 0x0000480a05ff75b2 */ /* 0x0002e20008000100 */
[----:B------:R1:W4:Y:S01]  /*05f0*/  SYNCS.EXCH.64 URZ, [UR5+0x8], UR10 ;  /* 0x0000080a05ff75b2 */ /* 0x0003220008000100 */
[----:B------:R1:W1:Y:S01]  /*0600*/  SYNCS.EXCH.64 URZ, [UR5+0x50], UR10 ;  /* 0x0000500a05ff75b2 */ /* 0x0002620008000100 */
        /* <DEDUP_REMOVED lines=14> */
[----:B------:R-:W-:Y:S01]  /*06f0*/  NOP ;  /* 0x0000000000007918 */ /* 0x000fe20000000000 */
.L_x_10:
[----:B-1----:R-:W-:Y:S05]  /*0700*/  BSYNC.RECONVERGENT B0 ;  /* 0x0000000000007941 */ /* 0x002fea0003800200 */
.L_x_9:
[----:B------:R-:W1:Y:S01]  /*0710*/  SHFL.IDX PT, R2, R93, RZ, 0x1f ;  /* 0x00001fff5d027589 */ /* 0x000e6200000e0000 */
[----:B------:R-:W-:Y:S01]  /*0720*/  NOP ;  /* 0x0000000000007918 */ /* 0x000fe20000000000 */
[----:B-1----:R-:W-:-:S13]  /*0730*/  ISETP.NE.AND P0, PT, R2, 0x1, PT ;  /* 0x000000010200780c */ /* 0x002fda0003f05270 */
[----:B------:R-:W-:Y:S05]  /*0740*/  @P0 BRA `(.L_x_11) ;  /* 0x0000000000580947 */ /* 0x000fea0003800000 */
[----:B------:R-:W1:Y:S01]  /*0750*/  S2UR UR7, SR_CgaCtaId ;  /* 0x00000000000779c3 */ /* 0x000e620000008800 */
[----:B------:R-:W-:Y:S01]  /*0760*/  UMOV UR9, 0x400 ;  /* 0x0000040000097882 */ /* 0x000fe20000000000 */
[----:B------:R-:W-:Y:S01]  /*0770*/  UMOV UR5, 0x20 ;  /* 0x0000002000057882 */ /* 0x000fe20000000000 */
[----:B------:R-:W-:Y:S01]  /*0780*/  UMOV UR4, 0x80 ;  /* 0x0000008000047882 */ /* 0x000fe20000000000 */
[----:B------:R-:W-:-:S04]  /*0790*/  UIADD3 UR10, UPT, UPT, -UR5, 0x100000, URZ ;  /* 0x00100000050a7890 */ /* 0x000fc8000fffe1ff */
[----:B------:R-:W-:Y:S02]  /*07a0*/  USHF.L.U32 UR11, UR10, 0xb, URZ ;  /* 0x0000000b0a0b7899 */ /* 0x000fe400080006ff */
[----:B------:R-:W-:Y:S02]  /*07b0*/  USHF.L.U32 UR10, UR10, 0x1, URZ ;  /* 0x000000010a0a7899 */ /* 0x000fe400080006ff */
[----:B------:R-:W-:-:S04]  /*07c0*/  UIADD3 UR4, UPT, UPT, -UR4, 0x100000, URZ ;  /* 0x0010000004047890 */ /* 0x000fc8000fffe1ff */
[----:B------:R-:W-:Y:S02]  /*07d0*/  USHF.L.U32 UR5, UR4, 0xb, URZ ;  /* 0x0000000b04057899 */ /* 0x000fe400080006ff */
[----:B------:R-:W-:Y:S01]  /*07e0*/  USHF.L.U32 UR4, UR4, 0x1, URZ ;  /* 0x0000000104047899 */ /* 0x000fe200080006ff */
[----:B------:R-:W-:Y:S01]  /*07f0*/  ELECT P0, URZ, PT ;  /* 0x0000000000ff782f */ /* 0x000fe20003800000 */
[----:B-1----:R-:W-:Y:S01]  /*0800*/  ULEA UR7, UR7, UR9, 0x18 ;  /* 0x0000000907077291 */ /* 0x002fe2000f8ec0ff */
[----:B------:R-:W1:Y:S11]  /*0810*/  FENCE.VIEW.ASYNC.S ;  /* 0x00000000000073c6 */ /* 0x000e760000000000 */
[----:B-1----:R1:W1:Y:S01]  /*0820*/  SYNCS.EXCH.64 URZ, [UR7+0x90], UR10 ;  /* 0x0000900a07ff75b2 */ /* 0x0022620008000100 */
        /* <DEDUP_REMOVED lines=8> */
.L_x_11:
[----:B------:R-:W2:Y:S01]  /*08b0*/  SHFL.IDX PT, R2, R93, RZ, 0x1f ;  /* 0x00001fff5d027589 */ /* 0x000ea200000e0000 */
[----:B------:R-:W-:Y:S01]  /*08c0*/  NOP ;  /* 0x0000000000007918 */ /* 0x000fe20000000000 */
[----:B--2---:R-:W-:-:S13]  /*08d0*/  ISETP.NE.AND P0, PT, R2, 0x3, PT ;  /* 0x000000030200780c */ /* 0x004fda0003f05270 */
[----:B------:R-:W-:Y:S05]  /*08e0*/  @P0 BRA `(.L_x_12) ;  /* 0x0000000000300947 */ /* 0x000fea0003800000 */
[----:B-1----:R-:W1:Y:S01]  /*08f0*/  S2UR UR5, SR_CgaCtaId ;  /* 0x00000000000579c3 */ /* 0x002e620000008800 */
[----:B------:R-:W-:Y:S01]  /*0900*/  UMOV UR7, 0x400 ;  /* 0x0000040000077882 */ /* 0x000fe20000000000 */
[----:B------:R-:W-:Y:S01]  /*0910*/  UMOV UR4, 0x20 ;  /* 0x0000002000047882 */ /* 0x000fe20000000000 */
[----:B------:R-:W-:Y:S01]  /*0920*/  ELECT P0, URZ, PT ;  /* 0x0000000000ff782f */ /* 0x000fe20003800000 */
[----:B------:R-:W-:-:S04]  /*0930*/  UIADD3 UR10, UPT, UPT, -UR4, 0x100000, URZ ;  /* 0x00100000040a7890 */ /* 0x000fc8000fffe1ff */
[----:B------:R-:W-:Y:S02]  /*0940*/  USHF.L.U32 UR11, UR10, 0xb, URZ ;  /* 0x0000000b0a0b7899 */ /* 0x000fe400080006ff */
[----:B------:R-:W-:Y:S02]  /*0950*/  USHF.L.U32 UR10, UR10, 0x1, URZ ;  /* 0x000000010a0a7899 */ /* 0x000fe400080006ff */
[----:B-1----:R-:W-:Y:S01]  /*0960*/  ULEA UR5, UR5, UR7, 0x18 ;  /* 0x0000000705057291 */ /* 0x002fe2000f8ec0ff */
[----:B------:R-:W1:Y:S11]  /*0970*/  FENCE.VIEW.ASYNC.S ;  /* 0x00000000000073c6 */ /* 0x000e760000000000 */
[----:B-1----:R2:W1:Y:S01]  /*0980*/  SYNCS.EXCH.64 URZ, [UR5+0xd0], UR10 ;  /* 0x0000d00a05ff75b2 */ /* 0x0024620008000100 */
[----:B------:R2:W1:Y:S02]  /*0990*/  SYNCS.EXCH.64 URZ, [UR5+0xd8], UR10 ;  /* 0x0000d80a05ff75b2 */ /* 0x0004640008000100 */
[----:B--2---:R-:W-:Y:S01]  /*09a0*/  NOP ;  /* 0x0000000000007918 */ /* 0x004fe20000000000 */
.L_x_12:
[----:B------:R-:W2:Y:S01]  /*09b0*/  SHFL.IDX PT, R2, R93, RZ, 0x1f ;  /* 0x00001fff5d027589 */ /* 0x000ea200000e0000 */
[----:B------:R-:W-:Y:S01]  /*09c0*/  NOP ;  /* 0x0000000000007918 */ /* 0x000fe20000000000 */
[----:B--2---:R-:W-:-:S13]  /*09d0*/  ISETP.NE.AND P0, PT, R2, 0x4, PT ;  /* 0x000000040200780c */ /* 0x004fda0003f05270 */
[----:B------:R-:W-:Y:S05]  /*09e0*/  @P0 BRA `(.L_x_13) ;  /* 0x00000000004c0947 */ /* 0x000fea0003800000 */
[----:B-1----:R-:W1:Y:S01]  /*09f0*/  S2UR UR5, SR_CgaCtaId ;  /* 0x00000000000579c3 */ /* 0x002e620000008800 */
[----:B------:R-:W-:Y:S01]  /*0a00*/  UMOV UR9, 0x100 ;  /* 0x0000010000097882 */ /* 0x000fe20000000000 */
[----:B------:R-:W-:Y:S01]  /*0a10*/  UMOV UR7, 0x400 ;  /* 0x0000040000077882 */ /* 0x000fe20000000000 */
[----:B------:R-:W-:Y:S01]  /*0a20*/  USEL UR9, UR9, 0xe0, UP2 ;  /* 0x000000e009097887 */ /* 0x000fe20009000000 */
[----:B------:R-:W-:Y:S01]  /*0a30*/  UMOV UR4, 0x1 ;  /* 0x0000000100047882 */ /* 0x000fe20000000000 */
[----:B------:R-:W-:Y:S01]  /*0a40*/  ELECT P0, URZ, PT ;  /* 0x0000000000ff782f */ /* 0x000fe20003800000 */
[----:B------:R-:W-:-:S04]  /*0a50*/  UIADD3 UR10, UPT, UPT, -UR4, 0x100000, URZ ;  /* 0x00100000040a7890 */ /* 0x000fc8000fffe1ff */
[----:B------:R-:W-:Y:S02]  /*0a60*/  USHF.L.U32 UR11, UR10, 0xb, URZ ;  /* 0x0000000b0a0b7899 */ /* 0x000fe400080006ff */
[----:B------:R-:W-:Y:S02]  /*0a70*/  USHF.L.U32 UR10, UR10, 0x1, URZ ;  /* 0x000000010a0a7899 */ /* 0x000fe400080006ff */
[----:B------:R-:W-:-:S04]  /*0a80*/  UIADD3 UR12, UPT, UPT, -UR9, 0x100000, URZ ;  /* 0x00100000090c7890 */ /* 0x000fc8000fffe1ff */
[----:B------:R-:W-:Y:S02]  /*0a90*/  USHF.L.U32 UR13, UR12, 0xb, URZ ;  /* 0x0000000b0c0d7899 */ /* 0x000fe400080006ff */
[----:B------:R-:W-:Y:S02]  /*0aa0*/  USHF.L.U32 UR12, UR12, 0x1, URZ ;  /* 0x000000010c0c7899 */ /* 0x000fe400080006ff */
[----:B-1----:R-:W-:Y:S01]  /*0ab0*/  ULEA UR5, UR5, UR7, 0x18 ;  /* 0x0000000705057291 */ /* 0x002fe2000f8ec0ff */
[----:B------:R-:W1:Y:S11]  /*0ac0*/  FENCE.VIEW.ASYNC.S ;  /* 0x00000000000073c6 */ /* 0x000e760000000000 */
[----:B-1----:R2:W1:Y:S01]  /*0ad0*/  SYNCS.EXCH.64 URZ, [UR5+0xe0], UR10 ;  /* 0x0000e00a05ff75b2 */ /* 0x0024620008000100 */
[----:B------:R2:W1:Y:S01]  /*0ae0*/  SYNCS.EXCH.64 URZ, [UR5+0xf0], UR12 ;  /* 0x0000f00c05ff75b2 */ /* 0x0004620008000100 */
[----:B------:R2:W1:Y:S01]  /*0af0*/  SYNCS.EXCH.64 URZ, [UR5+0xe8], UR10 ;  /* 0x0000e80a05ff75b2 */ /* 0x0004620008000100 */
[----:B------:R2:W1:Y:S02]  /*0b00*/  SYNCS.EXCH.64 URZ, [UR5+0xf8], UR12 ;  /* 0x0000f80c05ff75b2 */ /* 0x0004640008000100 */
[----:B--2---:R-:W-:Y:S01]  /*0b10*/  NOP ;  /* 0x0000000000007918 */ /* 0x004fe20000000000 */
.L_x_13:
[----:B------:R-:W2:Y:S01]  /*0b20*/  SHFL.IDX PT, R2, R93, RZ, 0x1f ;  /* 0x00001fff5d027589 */ /* 0x000ea200000e0000 */
[----:B------:R-:W-:Y:S01]  /*0b30*/  NOP ;  /* 0x0000000000007918 */ /* 0x000fe20000000000 */
[----:B--2---:R-:W-:-:S13]  /*0b40*/  ISETP.NE.AND P0, PT, R2, 0x5, PT ;  /* 0x000000050200780c */ /* 0x004fda0003f05270 */
[----:B------:R-:W-:Y:S05]  /*0b50*/  @P0 BRA `(.L_x_14) ;  /* 0x0000000000580947 */ /* 0x000fea0003800000 */
[----:B-1----:R-:W1:Y:S01]  /*0b60*/  S2UR UR7, SR_CgaCtaId ;  /* 0x00000000000779c3 */ /* 0x002e620000008800 */
        /* <DEDUP_REMOVED lines=19> */
[----:B------:R2:W1:Y:S02]  /*0ca0*/  SYNCS.EXCH.64 URZ, [UR7+0x138], UR4 ;  /* 0x0001380407ff75b2 */ /* 0x0004640008000100 */
[----:B--2---:R-:W-:Y:S01]  /*0cb0*/  NOP ;  /* 0x0000000000007918 */ /* 0x004fe20000000000 */
.L_x_14:
        /* <DEDUP_REMOVED lines=18> */
.L_x_15:
[----:B-1----:R-:W1:Y:S01]  /*0de0*/  S2UR UR5, SR_CTAID.X ;  /* 0x00000000000579c3 */ /* 0x002e620000002500 */
[----:B------:R-:W-:-:S05]  /*0df0*/  CS2R.32 R87, SR_CgaSize ;  /* 0x0000000000577805 */ /* 0x000fca0000008a00 */
[----:B------:R-:W-:-:S05]  /*0e00*/  IMAD R87, R87, -0xa0, RZ ;  /* 0xffffff6057577824 */ /* 0x000fca00078e02ff */
[----:B------:R-:W-:-:S14]  /*0e10*/  R2UR UR9, R87 ;  /* 0x00000000570972ca */ /* 0x000fdc00000e0000 */
[----:B------:R-:W2:Y:S01]  /*0e20*/  LDCU UR9, c[0x0][UR9+0x2b0] ;  /* 0x00005600090977ac */ /* 0x000ea20008000800 */
[----:B------:R-:W-:Y:S01]  /*0e30*/  NOP ;  /* 0x0000000000007918 */ /* 0x000fe20000000000 */
[----:B------:R-:W-:-:S05]  /*0e40*/  CS2R.32 R87, SR_CgaSize ;  /* 0x0000000000577805 */ /* 0x000fca0000008a00 */
[----:B------:R-:W-:-:S05]  /*0e50*/  IMAD R87, R87, -0xa0, RZ ;  /* 0xffffff6057577824 */ /* 0x000fca00078e02ff */
[----:B------:R-:W-:-:S14]  /*0e60*/  R2UR UR7, R87 ;  /* 0x00000000570772ca */ /* 0x000fdc00000e0000 */
[----:B------:R-:W3:Y:S01]  /*0e70*/  LDCU UR7, c[0x0][UR7+0x2b4] ;  /* 0x00005680070777ac */ /* 0x000ee20008000800 */
[----:B------:R-:W4:Y:S08]  /*0e80*/  S2UR UR4, SR_CTAID.Y ;  /* 0x00000000000479c3 */ /* 0x000f300000002600 */
[----:B------:R-:W3:Y:S01]  /*0e90*/  LDC R10, c[0x0][0xb24] ;  /* 0x0002c900ff0a7b82 */ /* 0x000ee20000000800 */
[----:B-1----:R-:W-:-:S02]  /*0ea0*/  I2FP.F32.U32 R87, UR5 ;  /* 0x0000000500577c45 */ /* 0x002fc40008201000 */
[----:B------:R-:W-:-:S05]  /*0eb0*/  CS2R.32 R3, SR_CgaSize ;  /* 0x0000000000037805 */ /* 0x000fca0000008a00 */
[----:B------:R-:W-:-:S06]  /*0ec0*/  IMAD R3, R3, -0xa0, RZ ;  /* 0xffffff6003037824 */ /* 0x000fcc00078e02ff */
[----:B------:R-:W1:Y:S01]  /*0ed0*/  LDC R3, c[0x0][R3+0x2a0] ;  /* 0x0000a80003037b82 */ /* 0x000e620000000800 */
[----:B------:R-:W-:Y:S01]  /*0ee0*/  MOV R15, UR5 ;  /* 0x00000005000f7c02 */ /* 0x000fe20008000f00 */
[----:B--2---:R-:W-:Y:S01]  /*0ef0*/  FMUL R87, R87, UR9 ;  /* 0x0000000957577c20 */ /* 0x004fe20008400000 */
[----:B----4-:R-:W-:Y:S02]  /*0f00*/  I2FP.F32.U32 R86, UR4 ;  /* 0x0000000400567c45 */ /* 0x010fe40008201000 */
[----:B------:R-:W-:-:S05]  /*0f10*/  CS2R.32 R2, SR_CgaSize ;  /* 0x0000000000027805 */ /* 0x000fca0000008a00 */
[----:B------:R-:W-:-:S06]  /*0f20*/  IMAD R2, R2, -0xa0, RZ ;  /* 0xffffff6002027824 */ /* 0x000fcc00078e02ff */
[----:B------:R-:W2:Y:S01]  /*0f30*/  LDC R2, c[0x0][R2+0x2a4] ;  /* 0x0000a90002027b82 */ /* 0x000ea20000000800 */
[----:B------:R-:W-:Y:S01]  /*0f40*/  MOV R14, UR4 ;  /* 0x00000004000e7c02 */ /* 0x000fe20008000f00 */
[----:B------:R-:W4:Y:S01]  /*0f50*/  F2I.U32.TRUNC.NTZ R87, R87 ;  /* 0x0000005700577305 */ /* 0x000f22000020f000 */
[----:B---3--:R-:W-:-:S05]  /*0f60*/  FMUL R86, R86, UR7 ;  /* 0x0000000756567c20 */ /* 0x008fca0008400000 */
[----:B------:R-:W-:Y:S01]  /*0f70*/  BAR.SYNC.DEFER_BLOCKING 0x0 ;  /* 0x0000000000007b1d */ /* 0x000fe20000010000 */
[----:B------:R-:W-:-:S05]  /*0f80*/  ISETP.GE.AND P0, PT, R10, 0x1, PT ;  /* 0x000000010a00780c */ /* 0x000fca0003f06270 */
[----:B------:R-:W3:Y:S02]  /*0f90*/  F2I.U32.TRUNC.NTZ R86, R86 ;  /* 0x0000005600567305 */ /* 0x000ee4000020f000 */
[----:B------:R-:W2:Y:S01]  /*0fa0*/  S2UR UR36, SR_CTAID.Z ;  /* 0x00000000002479c3 */ /* 0x000ea20000002700 */
[----:B----4-:R-:W-:-:S05]  /*0fb0*/  IADD3 R87, PT, PT, -R87, RZ, RZ ;  /* 0x000000ff57577210 */ /* 0x010fca0007ffe1ff */
[----:B-1----:R-:W-:Y:S01]  /*0fc0*/  IMAD R87, R3, R87, UR5 ;  /* 0x0000000503577e24 */ /* 0x002fe2000f8e0257 */
[----:B---3--:R-:W-:-:S05]  /*0fd0*/  IADD3 R86, PT, PT, -R86, RZ, RZ ;  /* 0x000000ff56567210 */ /* 0x008fca0007ffe1ff */
[----:B--2---:R-:W-:Y:S01]  /*0fe0*/  IMAD R86, R2, R86, UR4 ;  /* 0x0000000402567e24 */ /* 0x004fe2000f8e0256 */
[----:B------:R-:W-:Y:S06]  /*0ff0*/  @!P0 BRA `(.L_x_16) ;  /* 0x0000000000b88947 */ /* 0x000fec0003800000 */
[----:B------:R-:W1:Y:S01]  /*1000*/  LDC.64 R4, c[0x0][0xb18] ;  /* 0x0002c600ff047b82 */ /* 0x000e620000000a00 */
[----:B------:R-:W-:-:S07]  /*1010*/  ISETP.NE.AND P0, PT, R10, 0x1, PT ;  /* 0x000000010a00780c */ /* 0x000fce0003f05270 */
[----:B------:R-:W2:Y:S08]  /*1020*/  LDC R9, c[0x0][0xb0c] ;  /* 0x0002c300ff097b82 */ /* 0x000eb00000000800 */
[----:B------:R-:W3:Y:S08]  /*1030*/  LDC R12, c[0x0][0x370] ;  /* 0x0000dc00ff0c7b82 */ /* 0x000ef00000000800 */
[----:B------:R-:W4:Y:S01]  /*1040*/  LDC R11, c[0x0][0x374] ;  /* 0x0000dd00ff0b7b82 */ /* 0x000f220000000800 */
[----:B-1----:R-:W-:-:S07]  /*1050*/  ISETP.NE.AND P1, PT, R4, 0x1, PT ;  /* 0x000000010400780c */ /* 0x002fce0003f25270 */
[----:B------:R-:W3:Y:S01]  /*1060*/  LDC.64 R6, c[0x0][0xb10] ;  /* 0x0002c400ff067b82 */ /* 0x000ee20000000a00 */
[----:B--2---:R-:W-:-:S07]  /*1070*/  ISETP.NE.AND P2, PT, R9, 0x1, PT ;  /* 0x000000010900780c */ /* 0x004fce0003f45270 */
[----:B------:R-:W1:Y:S08]  /*1080*/  LDC R8, c[0x0][0xb20] ;  /* 0x0002c800ff087b82 */ /* 0x000e700000000800 */
[----:B------:R-:W2:Y:S01]  /*1090*/  LDC.64 R2, c[0x0][0xb28] ;  /* 0x0002ca00ff027b82 */ /* 0x000ea20000000a00 */
[----:B----4-:R-:W-:-:S04]  /*10a0*/  IMAD.HI.U32 R13, R11, R5, RZ ;  /* 0x000000050b0d7227 */ /* 0x010fc800078e00ff */
[----:B------:R-:W-:-:S04]  /*10b0*/  IMAD.HI.U32 R5, R14, R5, RZ ;  /* 0x000000050e057227 */ /* 0x000fc800078e00ff */
[----:B---3--:R-:W-:-:S05]  /*10c0*/  IMAD.HI.U32 R16, R12, R6, RZ ;  /* 0x000000060c107227 */ /* 0x008fca00078e00ff */
[-C--:B------:R-:W-:Y:S01]  /*10d0*/  @P2 SHF.R.U32.HI R12, RZ, R7.reuse, R16 ;  /* 0x00000007ff0c2219 */ /* 0x080fe20000011610 */
[----:B------:R-:W-:Y:S01]  /*10e0*/  IMAD.HI.U32 R16, R15, R6, RZ ;  /* 0x000000060f107227 */ /* 0x000fe200078e00ff */
[-C--:B-1----:R-:W-:Y:S02]  /*10f0*/  @P1 SHF.R.U32.HI R11, RZ, R8.reuse, R13 ;  /* 0x00000008ff0b1219 */ /* 0x082fe4000001160d */
[----:B------:R-:W-:Y:S02]  /*1100*/  SHF.R.U32.HI R5, RZ, R8, R5 ;  /* 0x00000008ff057219 */ /* 0x000fe40000011605 */
[----:B------:R-:W-:Y:S02]  /*1110*/  SHF.R.U32.HI R16, RZ, R7, R16 ;  /* 0x00000007ff107219 */ /* 0x000fe40000011610 */
[----:B------:R-:W-:Y:S01]  /*1120*/  SEL R5, R14, R5, !P1 ;  /* 0x000000050e057207 */ /* 0x000fe20004800000 */
[----:B--2---:R-:W-:Y:S01]  /*1130*/  IMAD.HI.U32 R13, R11, R2, RZ ;  /* 0x000000020b0d7227 */ /* 0x004fe200078e00ff */
[----:B------:R-:W-:-:S03]  /*1140*/  SEL R16, R15, R16, !P2 ;  /* 0x000000100f107207 */ /* 0x000fc60005000000 */
[----:B------:R-:W-:Y:S01]  /*1150*/  IMAD.HI.U32 R6, R12, R2, RZ ;  /* 0x000000020c067227 */ /* 0x000fe200078e00ff */
[----:B------:R-:W-:-:S04]  /*1160*/  @P0 SHF.R.U32.HI R11, RZ, R3, R13 ;  /* 0x00000003ff0b0219 */ /* 0x000fc8000001160d */
[----:B------:R-:W-:Y:S01]  /*1170*/  @P0 SHF.R.U32.HI R12, RZ, R3, R6 ;  /* 0x00000003ff0c0219 */ /* 0x000fe20000011606 */
[----:B------:R-:W-:-:S04]  /*1180*/  IMAD R11, R11, R10, RZ ;  /* 0x0000000a0b0b7224 */ /* 0x000fc800078e02ff */
[----:B------:R-:W-:Y:S01]  /*1190*/  IMAD R6, R12, R10, RZ ;  /* 0x0000000a0c067224 */ /* 0x000fe200078e02ff */
[----:B------:R-:W-:-:S04]  /*11a0*/  ISETP.GE.AND P1, PT, R5, R11, PT ;  /* 0x0000000b0500720c */ /* 0x000fc80003f26270 */
[----:B------:R-:W-:Y:S01]  /*11b0*/  ISETP.GE.OR P1, PT, R16, R6, P1 ;  /* 0x000000061000720c */ /* 0x000fe20000f26670 */
[----:B------:R-:W-:-:S05]  /*11c0*/  IMAD.HI.U32 R6, R5, R2, RZ ;  /* 0x0000000205067227 */ /* 0x000fca00078e00ff */
[----:B------:R-:W-:-:S04]  /*11d0*/  SHF.R.U32.HI R6, RZ, R3, R6 ;  /* 0x00000003ff067219 */ /* 0x000fc80000011606 */
[----:B------:R-:W-:-:S03]  /*11e0*/  SEL R6, R5, R6, !P0 ;  /* 0x0000000605067207 */ /* 0x000fc60004000000 */
[----:B------:R-:W-:Y:S01]  /*11f0*/  @!P1 IMAD.HI.U32 R7, R16, R2, RZ ;  /* 0x0000000210079227 */ /* 0x000fe200078e00ff */
[----:B------:R-:W-:-:S04]  /*1200*/  IADD3 R2, PT, PT, -R6, RZ, RZ ;  /* 0x000000ff06027210 */ /* 0x000fc80007ffe1ff */
[----:B------:R-:W-:Y:S01]  /*1210*/  @!P1 SHF.R.U32.HI R3, RZ, R3, R7 ;  /* 0x00000003ff039219 */ /* 0x000fe20000011607 */
[----:B------:R-:W-:Y:S01]  /*1220*/  IMAD R2, R10, R2, R5 ;  /* 0x000000020a027224 */ /* 0x000fe200078e0205 */
[----:B------:R-:W-:Y:S02]  /*1230*/  IADD3 R7, PT, PT, -R5, RZ, RZ ;  /* 0x000000ff05077210 */ /* 0x000fe40007ffe1ff */
[----:B------:R-:W-:-:S03]  /*1240*/  @!P1 SEL R3, R16, R3, !P0 ;  /* 0x0000000310039207 */ /* 0x000fc60004000000 */
[----:B------:R-:W-:Y:S02]  /*1250*/  IMAD R7, R4, R7, R14 ;  /* 0x0000000704077224 */ /* 0x000fe400078e020e */
[--C-:B------:R-:W-:Y:S02]  /*1260*/  @!P1 IMAD.IADD R6, R6, 0x1, -R3.reuse ;  /* 0x0000000106069824 */ /* 0x100fe400078e0a03 */
[----:B------:R-:W-:Y:S01]  /*1270*/  @!P1 IMAD R3, R2, R12, R3 ;  /* 0x0000000c02039224 */ /* 0x000fe200078e0203 */
[----:B------:R-:W-:Y:S01]  /*1280*/  IADD3 R2, PT, PT, -R16, RZ, RZ ;  /* 0x000000ff10027210 */ /* 0x000fe20007ffe1ff */
[----:B------:R-:W-:Y:S02]  /*1290*/  @!P1 IMAD R5, R6, R10, R16 ;  /* 0x0000000a06059224 */ /* 0x000fe400078e0210 */
[----:B------:R-:W-:Y:S02]  /*12a0*/  @!P1 IMAD.MOV.U32 R16, RZ, RZ, R3 ;  /* 0x000000ffff109224 */ /* 0x000fe400078e0003 */
[----:B------:R-:W-:-:S02]  /*12b0*/  IMAD R2, R9, R2, R15 ;  /* 0x0000000209027224 */ /* 0x000fc400078e020f */
[----:B------:R-:W-:Y:S02]  /*12c0*/  IMAD R14, R5, R4, R7 ;  /* 0x00000004050e7224 */ /* 0x000fe400078e0207 */
[----:B------:R-:W-:Y:S02]  /*12d0*/  IMAD R15, R16, R9, R2 ;  /* 0x00000009100f7224 */ /* 0x000fe400078e0202 */
.L_x_16:
[----:B------:R-:W1:Y:S01]  /*12e0*/  LDCU UR4, c[0x0][0xb30] ;  /* 0x00016600ff0477ac */ /* 0x000e620008000800 */
[----:B------:R-:W2:Y:S08]  /*12f0*/  S2UR UR37, SR_CgaCtaId ;  /* 0x00000000002579c3 */ /* 0x000eb00000008800 */
[----:B------:R-:W3:Y:S01]  /*1300*/  LDC R40, c[0x0][0xb24] ;  /* 0x0002c900ff287b82 */ /* 0x000ee20000000800 */
[----:B-1----:R-:W-:-:S09]  /*1310*/  UISETP.NE.AND UP1, UPT, UR4, 0x1, UPT ;  /* 0x000000010400788c */ /* 0x002fd2000bf25270 */
[----:B--2---:R-:W-:Y:S05]  /*1320*/  BRA.U UP1, `(.L_x_17) ;  /* 0x0000000101407547 */ /* 0x004fea000b800000 */
[----:B------:R-:W1:Y:S08]  /*1330*/  LDC.64 R4, c[0x0][0xb10] ;  /* 0x0002c400ff047b82 */ /* 0x000e700000000a00 */
[----:B------:R-:W2:Y:S08]  /*1340*/  LDC.64 R2, c[0x0][0xb18] ;  /* 0x0002c600ff027b82 */ /* 0x000eb00000000a00 */
[----:B------:R-:W4:Y:S08]  /*1350*/  LDC R6, c[0x0][0xb20] ;  /* 0x0002c800ff067b82 */ /* 0x000f300000000800 */
[----:B------:R-:W3:Y:S01]  /*1360*/  LDC R7, c[0x0][0xb0c] ;  /* 0x0002c300ff077b82 */ /* 0x000ee20000000800 */
[----:B-1----:R-:W-:-:S05]  /*1370*/  IMAD.HI.U32 R4, R15, R4, RZ ;  /* 0x000000040f047227 */ /* 0x002fca00078e00ff */
[----:B------:R-:W-:Y:S01]  /*1380*/  SHF.R.U32.HI R4, RZ, R5, R4 ;  /* 0x00000005ff047219 */ /* 0x000fe20000011604 */
[----:B--2---:R-:W-:Y:S01]  /*1390*/  IMAD.HI.U32 R3, R14, R3, RZ ;  /* 0x000000030e037227 */ /* 0x004fe200078e00ff */
[----:B------:R-:W-:-:S04]  /*13a0*/  ISETP.NE.AND P0, PT, R2, 0x1, PT ;  /* 0x000000010200780c */ /* 0x000fc80003f05270 */
[----:B----4-:R-:W-:-:S04]  /*13b0*/  SHF.R.U32.HI R3, RZ, R6, R3 ;  /* 0x00000006ff037219 */ /* 0x010fc80000011603 */
[----:B------:R-:W-:Y:S02]  /*13c0*/  SEL R3, R14, R3, !P0 ;  /* 0x000000030e037207 */ /* 0x000fe40004000000 */
[----:B---3--:R-:W-:-:S04]  /*13d0*/  ISETP.NE.AND P1, PT, R7, 0x1, PT ;  /* 0x000000010700780c */ /* 0x008fc80003f25270 */
[----:B------:R-:W-:-:S05]  /*13e0*/  SEL R4, R15, R4, !P1 ;  /* 0x000000040f047207 */ /* 0x000fca0004800000 */
[----:B------:R-:W-:Y:S02]  /*13f0*/  IMAD.IADD R5, R3, 0x1, -R4 ;  /* 0x0000000103057824 */ /* 0x000fe400078e0a04 */
[----:B------:R-:W-:Y:S02]  /*1400*/  IMAD.IADD R3, R4, 0x1, -R3 ;  /* 0x0000000104037824 */ /* 0x000fe400078e0a03 */
[----:B------:R-:W-:Y:S02]  /*1410*/  IMAD R15, R5, R7, R15 ;  /* 0x00000007050f7224 */ /* 0x000fe400078e020f */
[----:B------:R-:W-:-:S07]  /*1420*/  IMAD R14, R3, R2, R14 ;  /* 0x00000002030e7224 */ /* 0x000fce00078e020e */
.L_x_17:
[----:B------:R-:W-:Y:S01]  /*1430*/  BAR.SYNC.DEFER_BLOCKING 0x0 ;  /* 0x0000000000007b1d */ /* 0x000fe20000010000 */
[----:B------:R-:W-:Y:S01]  /*1440*/  UISETP.NE.AND UP1, UPT, UR8, 0x2, UPT ;  /* 0x000000020800788c */ /* 0x000fe2000bf25270 */
[----:B------:R-:W-:Y:S02]  /*1450*/  ISETP.NE.OR P5, PT, R0, 0x2, !P5 ;  /* 0x000000020000780c */ /* 0x000fe40006fa5670 */
[----:B------:R-:W-:-:S06]  /*1460*/  LOP3.LUT R2, R101, 0x1f, RZ, 0xc0, !PT ;  /* 0x0000001f65027812 */ /* 0x000fcc00078ec0ff */
[----:B------:R-:W-:Y:S05]  /*1470*/  BRA.U UP1, `(.L_x_18) ;  /* 0x0000001501107547 */ /* 0x000fea000b800000 */
[----:B------:R-:W1:Y:S01]  /*1480*/  LDCU UR13, c[0x0][0x38c] ;  /* 0x00007180ff0d77ac */ /* 0x000e620008000800 */
[----:B------:R-:W2:Y:S01]  /*1490*/  LDC R8, c[0x0][0x370] ;  /* 0x0000dc00ff087b82 */ /* 0x000ea20000000800 */
[----:B------:R-:W-:Y:S01]  /*14a0*/  PLOP3.LUT P1, PT, PT, PT, UP2, 0x80, 0x8 ;  /* 0x000000000008781c */ /* 0x000fe20003f2f028 */
[----:B------:R-:W-:Y:S01]  /*14b0*/  IMAD.MOV.U32 R17, RZ, RZ, 0x1 ;  /* 0x00000001ff117424 */ /* 0x000fe200078e00ff */
[----:B------:R-:W-:Y:S01]  /*14c0*/  ISETP.EQ.OR P4, PT, R2, RZ, P5 ;  /* 0x000000ff0200720c */ /* 0x000fe20002f82670 */
[----:B------:R-:W-:Y:S01]  /*14d0*/  IMAD.MOV.U32 R16, RZ, RZ, RZ ;  /* 0x000000ffff107224 */ /* 0x000fe200078e00ff */
[----:B------:R-:W-:Y:S02]  /*14e0*/  PLOP3.LUT P1, PT, P1, PT, PT, 0x8, 0x80 ;  /* 0x000000000080781c */ /* 0x000fe40000f2e170 */
[----:B------:R-:W-:Y:S01]  /*14f0*/  CS2R R12, SRZ ;  /* 0x00000000000c7805 */ /* 0x000fe2000001ff00 */
[----:B------:R-:W-:Y:S01]  /*1500*/  IMAD.MOV.U32 R11, RZ, RZ, 0x1 ;  /* 0x00000001ff0b7424 */ /* 0x000fe200078e00ff */
[----:B------:R-:W4:Y:S01]  /*1510*/  LDC R0, c[0x0][0x374] ;  /* 0x0000dd00ff007b82 */ /* 0x000f220000000800 */
[----:B------:R-:W2:Y:S01]  /*1520*/  LDCU.64 UR22, c[0x0][0x348] ;  /* 0x00006900ff1677ac */ /* 0x000ea20008000a00 */
[----:B------:R-:W-:Y:S01]  /*1530*/  UMOV UR6, URZ ;  /* 0x000000ff00067c82 */ /* 0x000fe20008000000 */
[----:B-1----:R-:W-:-:S04]  /*1540*/  UIADD3 UR5, UPT, UPT, UR13, 0x1f, URZ ;  /* 0x0000001f0d057890 */ /* 0x002fc8000fffe0ff */
[----:B------:R-:W-:-:S04]  /*1550*/  USHF.R.S32.HI UR4, URZ, 0x1f, UR5 ;  /* 0x0000001fff047899 */ /* 0x000fc80008011405 */
[----:B------:R-:W-:-:S04]  /*1560*/  ULEA.HI UR4, UR4, UR5, URZ, 0x5 ;  /* 0x0000000504047291 */ /* 0x000fc8000f8f28ff */
[----:B------:R-:W-:Y:S02]  /*1570*/  USHF.R.S32.HI UR15, URZ, 0x5, UR4 ;  /* 0x00000005ff0f7899 */ /* 0x000fe40008011404 */
[----:B------:R-:W-:Y:S02]  /*1580*/  UIADD3 UR4, UPT, UPT, UR13, -0x1, URZ ;  /* 0xffffffff0d047890 */ /* 0x000fe4000fffe0ff */
[----:B------:R-:W-:Y:S02]  /*1590*/  UISETP.LT.U32.AND UP0, UPT, UR15, 0x9, UPT ;  /* 0x000000090f00788c */ /* 0x000fe4000bf01070 */
[----:B------:R-:W-:Y:S02]  /*15a0*/  UISETP.GE.U32.AND UP1, UPT, UR4, -0x3f, UPT ;  /* 0xffffffc10400788c */ /* 0x000fe4000bf26070 */
[----:B------:R-:W-:Y:S02]  /*15b0*/  USEL UR14, UR15, 0x9, UP0 ;  /* 0x000000090f0e7887 */ /* 0x000fe40008000000 */
[----:B------:R-:W-:-:S02]  /*15c0*/  UIADD3 UR13, UPT, UPT, UR13, 0x3e, URZ ;  /* 0x0000003e0d0d7890 */ /* 0x000fc4000fffe0ff */
[----:B------:R-:W-:Y:S02]  /*15d0*/  UIADD3 UR5, UPT, UPT, UR14, -0x1, URZ ;  /* 0xffffffff0e057890 */ /* 0x000fe4000fffe0ff */
[----:B------:R-:W-:-:S03]  /*15e0*/  UIADD3 UR7, UPT, UPT, UR15, -UR14, URZ ;  /* 0x8000000e0f077290 */ /* 0x000fc6000fffe0ff */
[----:B------:R-:W-:-:S04]  /*15f0*/  @UP1 UIADD3 UR5, UPT, UPT, UR14, URZ, URZ ;  /* 0x000000ff0e051290 */ /* 0x000fc8000fffe0ff */
[----:B--2---:R-:W-:-:S12]  /*1600*/  UIADD3 UR5, UPT, UPT, UR5, 0x1, URZ ;  /* 0x0000000105057890 */ /* 0x004fd8000fffe0ff */
.L_x_36:
[----:B------:R-:W-:Y:S01]  /*1610*/  UISETP.NE.AND UP0, UPT, UR37, URZ, UPT ;  /* 0x000000ff2500728c */ /* 0x000fe2000bf05270 */
[----:B------:R-:W1:Y:S08]  /*1620*/  S2UR UR37, SR_CgaCtaId ;  /* 0x00000000002579c3 */ /* 0x000e700000008800 */
[----:B------:R-:W-:Y:S05]  /*1630*/  BRA.U UP0, `(.L_x_19) ;  /* 0x0000000100347547 */ /* 0x000fea000b800000 */
[----:B------:R-:W2:Y:S01]  /*1640*/  S2R R2, SR_CgaCtaId ;  /* 0x0000000000027919 */ /* 0x000ea20000008800 */
[----:B------:R-:W-:-:S04]  /*1650*/  MOV R3, 0x400 ;  /* 0x0000040000037802 */ /* 0x000fc80000000f00 */
[----:B--2---:R-:W-:Y:S02]  /*1660*/  LEA R2, R2, R3, 0x18 ;  /* 0x0000000302027211 */ /* 0x004fe400078ec0ff */
[----:B------:R-:W-:-:S03]  /*1670*/  SHF.L.U32 R3, R11, 0x1f, RZ ;  /* 0x0000001f0b037819 */ /* 0x000fc600000006ff */
[----:B------:R-:W-:-:S04]  /*1680*/  IMAD R2, R12, 0x8, R2 ;  /* 0x000000080c027824 */ /* 0x000fc800078e0202 */
[----:B------:R-:W2:Y:S02]  /*1690*/  SYNCS.PHASECHK.TRANS64.TRYWAIT P0, [R2+URZ+0x150], R3 ;  /* 0x00015003020075a7 */ /* 0x000ea400080011ff */
[----:B--2---:R-:W-:Y:S05]  /*16a0*/  @!P0 BRA `(.L_x_20) ;  /* 0x00000078009c8947 */ /* 0x004fea0003800000 */
.L_x_137:
[----:B------:R-:W-:Y:S01]  /*16b0*/  VIADD R12, R12, 0x1 ;  /* 0x000000010c0c7836 */ /* 0x000fe20000000000 */
[----:B------:R2:W-:Y:S04]  /*16c0*/  SYNCS.ARRIVE.TRANS64.A1T0 RZ, [R2+URZ+0x140], RZ ;  /* 0x000140ff02ff79a7 */ /* 0x0005e800081000ff */
[----:B------:R-:W-:-:S04]  /*16d0*/  ISETP.NE.AND P0, PT, R12, 0x2, PT ;  /* 0x000000020c00780c */ /* 0x000fc80003f05270 */
[----:B------:R-:W-:Y:S02]  /*16e0*/  SEL R12, R12, RZ, P0 ;  /* 0x000000ff0c0c7207 */ /* 0x000fe40000000000 */
[----:B--2---:R-:W-:-:S04]  /*16f0*/  SEL R2, RZ, 0x1, P0 ;  /* 0x00000001ff027807 */ /* 0x004fc80000000000 */
[----:B------:R-:W-:-:S07]  /*1700*/  LOP3.LUT R11, R11, R2, RZ, 0x3c, !PT ;  /* 0x000000020b0b7212 */ /* 0x000fce00078e3cff */
.L_x_19:
[----:B------:R-:W-:Y:S01]  /*1710*/  UMOV UR4, 0x400 ;  /* 0x0000040000047882 */ /* 0x000fe20000000000 */
[----:B------:R-:W-:Y:S01]  /*1720*/  SHF.L.U32 R2, R17, 0x1f, RZ ;  /* 0x0000001f11027819 */ /* 0x000fe200000006ff */
[----:B-1----:R-:W-:Y:S01]  /*1730*/  ULEA UR4, UR37, UR4, 0x18 ;  /* 0x0000000425047291 */ /* 0x002fe2000f8ec0ff */
[----:B------:R-:W-:Y:S01]  /*1740*/  R2UR UR35, R15 ;  /* 0x000000000f2372ca */ /* 0x000fe200000e0000 */
[----:B------:R-:W-:Y:S01]  /*1750*/  UISETP.GE.U32.AND UP0, UPT, UR13, 0x3f, UPT ;  /* 0x0000003f0d00788c */ /* 0x000fe2000bf06070 */
[----:B------:R-:W-:Y:S01]  /*1760*/  R2UR UR11, R14 ;  /* 0x000000000e0b72ca */ /* 0x000fe200000e0000 */
[----:B------:R-:W-:Y:S01]  /*1770*/  ULEA UR8, UR6, UR4, 0x3 ;  /* 0x0000000406087291 */ /* 0x000fe2000f8e18ff */
[----:B------:R-:W-:-:S08]  /*1780*/  UMOV UR24, URZ ;  /* 0x000000ff00187c82 */ /* 0x000fd00008000000 */
[----:B------:R1:W2:Y:S01]  /*1790*/  SYNCS.PHASECHK.TRANS64.TRYWAIT P0, [UR8+0x48], R2 ;  /* 0x00004802ff0075a7 */ /* 0x0002a20008001108 */
[----:B------:R-:W-:Y:S02]  /*17a0*/  USHF.L.U32 UR35, UR35, 0x6, URZ ;  /* 0x0000000623237899 */ /* 0x000fe400080006ff */
[----:B------:R-:W-:Y:S01]  /*17b0*/  USHF.L.U32 UR11, UR11, 0x8, URZ ;  /* 0x000000080b0b7899 */ /* 0x000fe200080006ff */
[----:B------:R-:W-:Y:S11]  /*17c0*/  BRA.U !UP0, `(.L_x_21) ;  /* 0x0000000108a87547 */ /* 0x000ff6000b800000 */
[----:B------:R-:W-:Y:S01]  /*17d0*/  UMOV UR16, URZ ;  /* 0x000000ff00107c82 */ /* 0x000fe20008000000 */
[----:B------:R-:W-:-:S05]  /*17e0*/  UMOV UR17, UR6 ;  /* 0x0000000600117c82 */ /* 0x000fca0008000000 */
.L_x_26:
[----:B-1----:R-:W-:Y:S01]  /*17f0*/  ULEA UR33, UR17, UR4, 0x3 ;  /* 0x0000000411217291 */ /* 0x002fe2000f8e18ff */
[----:B--2---:R-:W-:Y:S01]  /*1800*/  @!P5 MOV R3, 0x5000 ;  /* 0x000050000003d802 */ /* 0x004fe20000000f00 */
[----:B--2---:R-:W-:Y:S10]  /*1810*/  @P0 BRA `(.L_x_22) ;  /* 0x00000000000c0947 */ /* 0x004ff40003800000 */
[----:B------:R-:W-:-:S04]  /*1820*/  SHF.L.U32 R4, R17, 0x1f, RZ ;  /* 0x0000001f11047819 */ /* 0x000fc800000006ff */
[----:B------:R-:W2:Y:S02]  /*1830*/  SYNCS.PHASECHK.TRANS64.TRYWAIT P0, [UR33+0x48], R4 ;  /* 0x00004804ff0075a7 */ /* 0x000ea40008001121 */
[----:B--2---:R-:W-:Y:S05]  /*1840*/  @!P0 BRA `(.L_x_23) ;  /* 0x0000007800488947 */ /* 0x004fea0003800000 */
.L_x_22:
[----:B------:R2:W-:Y:S01]  /*1850*/  @!P5 SYNCS.ARRIVE.TRANS64 RZ, [UR33], R3 ;  /* 0x00000003ffffd9a7 */ /* 0x0005e20008000021 */
[----:B------:R-:W-:Y:S04]  /*1860*/  BSSY.RECONVERGENT B0, `(.L_x_24) ;  /* 0x0000003000007945 */ /* 0x000fe80003800200 */
[----:B------:R-:W-:Y:S05]  /*1870*/  @P4 BRA `(.L_x_25) ;  /* 0x0000000000044947 */ /* 0x000fea0003800000 */
[----:B------:R-:W-:Y:S05]  /*1880*/  BPT.TRAP 0x1 ;  /* 0x000000040000795c */ /* 0x000fea0000300000 */
.L_x_25:
[----:B------:R-:W-:Y:S05]  /*1890*/  BSYNC.RECONVERGENT B0 ;  /* 0x0000000000007941 */ /* 0x000fea0003800200 */
.L_x_24:
[----:B------:R-:W-:Y:S02]  /*18a0*/  UIADD3 UR6, UPT, UPT, UR17, 0x1, URZ ;  /* 0x0000000111067890 */ /* 0x000fe4000fffe0ff */
[----:B------:R-:W-:Y:S02]  /*18b0*/  ULEA UR32, UR17, UR4, 0xc ;  /* 0x0000000411207291 */ /* 0x000fe4000f8e60ff */
[----:B------:R-:W-:Y:S02]  /*18c0*/  UISETP.NE.AND UP0, UPT, UR6, 0x9, UPT ;  /* 0x000000090600788c */ /* 0x000fe4000bf05270 */
[----:B------:R-:W-:Y:S02]  /*18d0*/  UIADD3 UR26, UP1, UPT, UR22, 0x80, URZ ;  /* 0x00000080161a7890 */ /* 0x000fe4000ff3e0ff */
[----:B------:R-:W-:Y:S02]  /*18e0*/  USEL UR9, URZ, 0x1, UP0 ;  /* 0x00000001ff097887 */ /* 0x000fe40008000000 */
[----:B------:R-:W-:-:S02]  /*18f0*/  USEL UR6, UR6, URZ, UP0 ;  /* 0x000000ff06067287 */ /* 0x000fc40008000000 */
[----:B------:R-:W-:Y:S02]  /*1900*/  UIADD3 UR20, UP0, UPT, UR22, 0x180, URZ ;  /* 0x0000018016147890 */ /* 0x000fe4000ff1e0ff */
[----:B------:R-:W-:Y:S01]  /*1910*/  ULEA UR8, UR6, UR4, 0x3 ;  /* 0x0000000406087291 */ /* 0x000fe2000f8e18ff */
[----:B------:R-:W-:Y:S01]  /*1920*/  LOP3.LUT R17, R17, UR9, RZ, 0x3c, !PT ;  /* 0x0000000911117c12 */ /* 0x000fe2000f8e3cff */
[----:B------:R-:W-:Y:S02]  /*1930*/  USHF.L.U32 UR34, UR16, 0x5, URZ ;  /* 0x0000000510227899 */ /* 0x000fe400080006ff */
[----:B------:R-:W-:Y:S01]  /*1940*/  UIADD3.X UR27, UPT, UPT, URZ, UR23, URZ, UP1, !UPT ;  /* 0x00000017ff1b7290 */ /* 0x000fe20008ffe4ff */
[----:B-1----:R-:W-:Y:S01]  /*1950*/  SHF.L.U32 R2, R17, 0x1f, RZ ;  /* 0x0000001f11027819 */ /* 0x002fe200000006ff */
[----:B------:R-:W-:Y:S02]  /*1960*/  UIADD3 UR32, UPT, UPT, UR32, 0x8800, URZ ;  /* 0x0000880020207890 */ /* 0x000fe4000fffe0ff */
[----:B------:R-:W-:Y:S01]  /*1970*/  UIADD3.X UR21, UPT, UPT, URZ, UR23, URZ, UP0, !UPT ;  /* 0x00000017ff157290 */ /* 0x000fe200087fe4ff */
[----:B------:R1:W1:Y:S01]  /*1980*/  SYNCS.PHASECHK.TRANS64.TRYWAIT P0, [UR8+0x48], R2 ;  /* 0x00004802ff0075a7 */ /* 0x0002620008001108 */
[----:B------:R-:W-:Y:S01]  /*1990*/  ULEA UR8, UR17, UR4, 0xe ;  /* 0x0000000411087291 */ /* 0x000fe2000f8e70ff */
[----:B------:R-:W-:Y:S01]  /*19a0*/  UMOV UR18, 0x0 ;  /* 0x0000000000127882 */ /* 0x000fe20000000000 */
[----:B------:R-:W-:-:S02]  /*19b0*/  UMOV UR19, 0x10000000 ;  /* 0x1000000000137882 */ /* 0x000fc40000000000 */
[----:B------:R-:W-:Y:S01]  /*19c0*/  UIADD3 UR8, UPT, UPT, UR8, 0x11800, URZ ;  /* 0x0001180008087890 */ /* 0x000fe2000fffe0ff */
[----:B------:R1:W-:Y:S01]  /*19d0*/  UTMALDG.3D [UR32], [UR26], desc[UR18] ;  /* 0x000012201a0075b4 */ /* 0x0003e20008011000 */
[----:B------:R-:W-:Y:S01]  /*19e0*/  UMOV UR12, UR36 ;  /* 0x00000024000c7c82 */ /* 0x000fe20008000000 */
[----:B------:R-:W-:Y:S01]  /*19f0*/  UMOV UR9, UR33 ;  /* 0x0000002100097c82 */ /* 0x000fe20008000000 */
[----:B------:R-:W-:Y:S01]  /*1a00*/  UMOV UR10, UR34 ;  /* 0x00000022000a7c82 */ /* 0x000fe20008000000 */
[----:B------:R-:W-:Y:S01]  /*1a10*/  UIADD3 UR16, UPT, UPT, UR16, 0x1, URZ ;  /* 0x0000000110107890 */ /* 0x000fe2000fffe0ff */
[----:B------:R-:W-:Y:S01]  /*1a20*/  UMOV UR24, UR5 ;  /* 0x0000000500187c82 */ /* 0x000fe20008000000 */
[----:B------:R-:W-:Y:S02]  /*1a30*/  UMOV UR17, UR6 ;  /* 0x0000000600117c82 */ /* 0x000fe40008000000 */
[----:B------:R1:W-:Y:S01]  /*1a40*/  UTMALDG.3D [UR8], [UR20], desc[UR18] ;  /* 0x00001208140075b4 */ /* 0x0003e20008011000 */
[----:B------:R-:W-:-:S09]  /*1a50*/  UISETP.NE.AND UP0, UPT, UR16, UR5, UPT ;  /* 0x000000051000728c */ /* 0x000fd2000bf05270 */
[----:B------:R-:W-:Y:S05]  /*1a60*/  BRA.U UP0, `(.L_x_26) ;  /* 0xfffffffd00607547 */ /* 0x000fea000b83ffff */
.L_x_21:
[----:B-1----:R-:W-:Y:S01]  /*1a70*/  ULEA UR8, UR6, UR4, 0x3 ;  /* 0x0000000406087291 */ /* 0x002fe2000f8e18ff */
[----:B------:R-:W-:Y:S01]  /*1a80*/  SHF.L.U32 R2, R17, 0x1f, RZ ;  /* 0x0000001f11027819 */ /* 0x000fe200000006ff */
[----:B------:R-:W-:Y:S01]  /*1a90*/  @!P1 SYNCS.ARRIVE.TRANS64.A1T0 RZ, [UR4+0xd8], RZ ;  /* 0x0000d8ffffff99a7 */ /* 0x000fe20008100004 */
[----:B------:R-:W-:-:S06]  /*1aa0*/  UISETP.GT.AND UP0, UPT, UR15, UR14, UPT ;  /* 0x0000000e0f00728c */ /* 0x000fcc000bf04270 */
[----:B--2---:R1:W2:Y:S03]  /*1ab0*/  SYNCS.PHASECHK.TRANS64.TRYWAIT P0, [UR8+0x48], R2 ;  /* 0x00004802ff0075a7 */ /* 0x0042a60008001108 */
[----:B------:R-:W-:Y:S05]  /*1ac0*/  BRA.U !UP0, `(.L_x_27) ;  /* 0x0000000108ac7547 */ /* 0x000fea000b800000 */
[----:B------:R-:W-:Y:S01]  /*1ad0*/  UIADD3 UR21, UPT, UPT, UR7, UR24, URZ ;  /* 0x0000001807157290 */ /* 0x000fe2000fffe0ff */
[----:B------:R-:W-:-:S11]  /*1ae0*/  UMOV UR25, UR6 ;  /* 0x0000000600197c82 */ /* 0x000fd60008000000 */
.L_x_32:
[----:B-1----:R-:W-:Y:S01]  /*1af0*/  ULEA UR17, UR25, UR4, 0x3 ;  /* 0x0000000419117291 */ /* 0x002fe2000f8e18ff */
[----:B--2---:R-:W-:Y:S01]  /*1b00*/  @!P5 MOV R3, 0x5000 ;  /* 0x000050000003d802 */ /* 0x004fe20000000f00 */
[----:B--2---:R-:W-:Y:S10]  /*1b10*/  @P0 BRA `(.L_x_28) ;  /* 0x00000000000c0947 */ /* 0x004ff40003800000 */
[----:B------:R-:W-:-:S04]  /*1b20*/  SHF.L.U32 R4, R17, 0x1f, RZ ;  /* 0x0000001f11047819 */ /* 0x000fc800000006ff */
[----:B------:R-:W2:Y:S02]  /*1b30*/  SYNCS.PHASECHK.TRANS64.TRYWAIT P0, [UR17+0x48], R4 ;  /* 0x00004804ff0075a7 */ /* 0x000ea40008001111 */
[----:B--2---:R-:W-:Y:S05]  /*1b40*/  @!P0 BRA `(.L_x_29) ;  /* 0x0000007400a08947 */ /* 0x004fea0003800000 */
.L_x_28:
[----:B------:R2:W-:Y:S01]  /*1b50*/  @!P5 SYNCS.ARRIVE.TRANS64 RZ, [UR17], R3 ;  /* 0x00000003ffffd9a7 */ /* 0x0005e20008000011 */
[----:B------:R-:W-:Y:S04]  /*1b60*/  BSSY.RECONVERGENT B0, `(.L_x_30) ;  /* 0x0000003000007945 */ /* 0x000fe80003800200 */
[----:B------:R-:W-:Y:S05]  /*1b70*/  @P4 BRA `(.L_x_31) ;  /* 0x0000000000044947 */ /* 0x000fea0003800000 */
[----:B------:R-:W-:Y:S05]  /*1b80*/  BPT.TRAP 0x1 ;  /* 0x000000040000795c */ /* 0x000fea0000300000 */
.L_x_31:
[----:B------:R-:W-:Y:S05]  /*1b90*/  BSYNC.RECONVERGENT B0 ;  /* 0x0000000000007941 */ /* 0x000fea0003800200 */
.L_x_30:
        /* <DEDUP_REMOVED lines=10> */
[----:B------:R-:W-:Y:S01]  /*1c40*/  UIADD3 UR16, UPT, UPT, UR16, 0x8800, URZ ;  /* 0x0000880010107890 */ /* 0x000fe2000fffe0ff */
[----:B-1----:R-:W-:Y:S01]  /*1c50*/  SHF.L.U32 R2, R17, 0x1f, RZ ;  /* 0x0000001f11027819 */ /* 0x002fe200000006ff */
[----:B------:R-:W-:Y:S02]  /*1c60*/  UIADD3.X UR31, UPT, UPT, URZ, UR23, URZ, UP1, !UPT ;  /* 0x00000017ff1f7290 */ /* 0x000fe40008ffe4ff */
[----:B------:R-:W-:Y:S01]  /*1c70*/  UIADD3.X UR29, UPT, UPT, URZ, UR23, URZ, UP0, !UPT ;  /* 0x00000017ff1d7290 */ /* 0x000fe200087fe4ff */
[----:B------:R1:W1:Y:S01]  /*1c80*/  SYNCS.PHASECHK.TRANS64.TRYWAIT P0, [UR8+0x48], R2 ;  /* 0x00004802ff0075a7 */ /* 0x0002620008001108 */
[----:B------:R-:W-:Y:S01]  /*1c90*/  ULEA UR8, UR25, UR4, 0xe ;  /* 0x0000000419087291 */ /* 0x000fe2000f8e70ff */
[----:B------:R-:W-:Y:S01]  /*1ca0*/  UMOV UR26, 0x0 ;  /* 0x00000000001a7882 */ /* 0x000fe20000000000 */
[----:B------:R-:W-:-:S02]  /*1cb0*/  UMOV UR27, 0x10000000 ;  /* 0x10000000001b7882 */ /* 0x000fc40000000000 */
[----:B------:R-:W-:Y:S01]  /*1cc0*/  UIADD3 UR8, UPT, UPT, UR8, 0x11800, URZ ;  /* 0x0001180008087890 */ /* 0x000fe2000fffe0ff */
[----:B------:R-:W-:Y:S01]  /*1cd0*/  UMOV UR19, UR35 ;  /* 0x0000002300137c82 */ /* 0x000fe20008000000 */
[----:B------:R-:W-:Y:S01]  /*1ce0*/  UMOV UR20, UR36 ;  /* 0x0000002400147c82 */ /* 0x000fe20008000000 */
[----:B------:R-:W-:Y:S01]  /*1cf0*/  UMOV UR12, UR36 ;  /* 0x00000024000c7c82 */ /* 0x000fe20008000000 */
[----:B------:R-:W-:Y:S01]  /*1d00*/  UMOV UR9, UR17 ;  /* 0x0000001100097c82 */ /* 0x000fe20008000000 */
[----:B------:R-:W-:Y:S01]  /*1d10*/  UMOV UR10, UR18 ;  /* 0x00000012000a7c82 */ /* 0x000fe20008000000 */
[----:B------:R1:W-:Y:S01]  /*1d20*/  UTMALDG.3D [UR16], [UR30], desc[UR26] ;  /* 0x00001a101e0075b4 */ /* 0x0003e20008011000 */
[----:B------:R-:W-:Y:S01]  /*1d30*/  UIADD3 UR24, UPT, UPT, UR24, 0x1, URZ ;  /* 0x0000000118187890 */ /* 0x000fe2000fffe0ff */
[----:B------:R-:W-:-:S03]  /*1d40*/  UMOV UR25, UR6 ;  /* 0x0000000600197c82 */ /* 0x000fc60008000000 */
[----:B------:R-:W-:Y:S01]  /*1d50*/  UISETP.NE.AND UP0, UPT, UR24, UR21, UPT ;  /* 0x000000151800728c */ /* 0x000fe2000bf05270 */
[----:B------:R1:W-:Y:S08]  /*1d60*/  UTMALDG.3D [UR8], [UR28], desc[UR26] ;  /* 0x00001a081c0075b4 */ /* 0x0003f00008011000 */
[----:B------:R-:W-:Y:S05]  /*1d70*/  BRA.U UP0, `(.L_x_32) ;  /* 0xfffffffd005c7547 */ /* 0x000fea000b83ffff */
.L_x_27:
[C---:B-1----:R-:W-:Y:S01]  /*1d80*/  LEA R2, R16.reuse, UR4, 0x3 ;  /* 0x0000000410027c11 */ /* 0x042fe2000f8e18ff */
[----:B------:R-:W-:Y:S01]  /*1d90*/  NOP ;  /* 0x0000000000007918 */ /* 0x000fe20000000000 */
[----:B--2---:R-:W-:Y:S02]  /*1da0*/  SHF.L.U32 R3, R13, 0x1f, RZ ;  /* 0x0000001f0d037819 */ /* 0x004fe400000006ff */
[----:B------:R-:W-:Y:S02]  /*1db0*/  LEA R4, R16, UR4, 0x4 ;  /* 0x0000000410047c11 */ /* 0x000fe4000f8e20ff */
[----:B------:R-:W1:Y:S02]  /*1dc0*/  SYNCS.PHASECHK.TRANS64.TRYWAIT P0, [R2+URZ+0xe0], R3 ;  /* 0x0000e003020075a7 */ /* 0x000e6400080011ff */
[----:B-1----:R-:W-:Y:S05]  /*1dd0*/  @!P0 BRA `(.L_x_33) ;  /* 0x0000007400148947 */ /* 0x002fea0003800000 */
.L_x_140:
[----:B------:R-:W2:Y:S01]  /*1de0*/  LDS.128 R4, [R4+0x170] ;  /* 0x0001700004047984 */ /* 0x000ea20000000c00 */
[----:B---3--:R-:W-:Y:S01]  /*1df0*/  ISETP.GE.AND P0, PT, R40, 0x1, PT ;  /* 0x000000012800780c */ /* 0x008fe20003f06270 */
[----:B-1----:R-:W-:Y:S01]  /*1e00*/  VIADD R2, R2, 0xf0 ;  /* 0x000000f002027836 */ /* 0x002fe20000000000 */
[----:B------:R-:W-:Y:S01]  /*1e10*/  @!PT LDS RZ, [RZ] ;  /* 0x00000000fffff984 */ /* 0x000fe20000000800 */
[----:B------:R-:W-:Y:S01]  /*1e20*/  @!PT LDS RZ, [RZ] ;  /* 0x00000000fffff984 */ /* 0x000fe20000000800 */
[----:B------:R-:W-:Y:S01]  /*1e30*/  @!PT LDS RZ, [RZ] ;  /* 0x00000000fffff984 */ /* 0x000fe20000000800 */
[----:B------:R-:W-:Y:S01]  /*1e40*/  @!PT LDS RZ, [RZ] ;  /* 0x00000000fffff984 */ /* 0x000fe20000000800 */
[----:B------:R1:W-:Y:S06]  /*1e50*/  MEMBAR.ALL.CTA ;  /* 0x0000000000007992 */ /* 0x0003ec0000008000 */
[----:B-1----:R-:W1:Y:S01]  /*1e60*/  FENCE.VIEW.ASYNC.S ;  /* 0x00000000000073c6 */ /* 0x002e620000000000 */
[----:B------:R-:W-:-:S04]  /*1e70*/  PRMT R2, RZ, 0x654, R2 ;  /* 0x00000654ff027816 */ /* 0x000fc80000000002 */
[----:B-1----:R1:W-:Y:S01]  /*1e80*/  SYNCS.ARRIVE.TRANS64.RED.A1T0 RZ, [R2+URZ], RZ ;  /* 0x000000ff02ff79a7 */ /* 0x0023e200081004ff */
[----:B--2---:R-:W-:-:S13]  /*1e90*/  LOP3.LUT P2, RZ, R6, 0x1, RZ, 0xc0, !PT ;  /* 0x0000000106ff7812 */ /* 0x004fda000784c0ff */
[----:B------:R-:W-:Y:S01]  /*1ea0*/  @P2 SHF.R.U32.HI R3, RZ, 0x10, R5 ;  /* 0x00000010ff032819 */ /* 0x000fe20000011605 */
[----:B------:R-:W-:Y:S01]  /*1eb0*/  VOTEU.ANY UP0, P2 ;  /* 0x0000000000ff7886 */ /* 0x000fe20001000100 */
[----:B------:R-:W-:Y:S02]  /*1ec0*/  @P2 MOV R10, R4 ;  /* 0x00000004000a2202 */ /* 0x000fe40000000f00 */
[----:B------:R-:W-:Y:S02]  /*1ed0*/  @P2 R2UR.BROADCAST UR8, R3 ;  /* 0x00000000030822ca */ /* 0x000fe400008e0000 */
[----:B------:R-:W-:-:S11]  /*1ee0*/  @P2 LOP3.LUT R9, R5, 0xffff, RZ, 0xc0, !PT ;  /* 0x0000ffff05092812 */ /* 0x000fd600078ec0ff */
[----:B------:R-:W-:Y:S01]  /*1ef0*/  @UP0 UMOV UR36, UR8 ;  /* 0x0000000800240c82 */ /* 0x000fe20008000000 */
[----:B-1----:R-:W-:Y:S05]  /*1f00*/  @!P0 BRA `(.L_x_34) ;  /* 0x0000000000b88947 */ /* 0x002fea0003800000 */
[----:B------:R-:W4:Y:S01]  /*1f10*/  LDC.64 R4, c[0x0][0xb18] ;  /* 0x0002c600ff047b82 */ /* 0x000f220000000a00 */
[----:B------:R-:W-:-:S07]  /*1f20*/  ISETP.NE.AND P3, PT, R40, 0x1, PT ;  /* 0x000000012800780c */ /* 0x000fce0003f65270 */
[----:B------:R-:W1:Y:S08]  /*1f30*/  LDC.64 R6, c[0x0][0xb10] ;  /* 0x0002c400ff067b82 */ /* 0x000e700000000a00 */
[----:B------:R-:W2:Y:S08]  /*1f40*/  LDC R14, c[0x0][0xb20] ;  /* 0x0002c800ff0e7b82 */ /* 0x000eb00000000800 */
[----:B------:R-:W3:Y:S01]  /*1f50*/  LDC R15, c[0x0][0xb0c] ;  /* 0x0002c300ff0f7b82 */ /* 0x000ee20000000800 */
[----:B----4-:R-:W-:Y:S01]  /*1f60*/  IMAD.HI.U32 R19, R0, R5, RZ ;  /* 0x0000000500137227 */ /* 0x010fe200078e00ff */
[----:B------:R-:W-:-:S03]  /*1f70*/  ISETP.NE.AND P0, PT, R4, 0x1, PT ;  /* 0x000000010400780c */ /* 0x000fc60003f05270 */
[----:B------:R-:W-:-:S03]  /*1f80*/  IMAD.HI.U32 R5, R9, R5, RZ ;  /* 0x0000000509057227 */ /* 0x000fc600078e00ff */
[----:B------:R-:W4:Y:S01]  /*1f90*/  LDC.64 R2, c[0x0][0xb28] ;  /* 0x0002ca00ff027b82 */ /* 0x000f220000000a00 */
[----:B-1----:R-:W-:-:S04]  /*1fa0*/  IMAD.HI.U32 R20, R8, R6, RZ ;  /* 0x0000000608147227 */ /* 0x002fc800078e00ff */
[----:B------:R-:W-:Y:S01]  /*1fb0*/  IMAD.HI.U32 R21, R10, R6, RZ ;  /* 0x000000060a157227 */ /* 0x000fe200078e00ff */
[----:B------:R-:W-:Y:S02]  /*1fc0*/  SHF.R.U32.HI R20, RZ, R7, R20 ;  /* 0x00000007ff147219 */ /* 0x000fe40000011614 */
[-C--:B--2---:R-:W-:Y:S02]  /*1fd0*/  SHF.R.U32.HI R19, RZ, R14.reuse, R19 ;  /* 0x0000000eff137219 */ /* 0x084fe40000011613 */
[----:B------:R-:W-:Y:S02]  /*1fe0*/  SHF.R.U32.HI R5, RZ, R14, R5 ;  /* 0x0000000eff057219 */ /* 0x000fe40000011605 */
[----:B------:R-:W-:Y:S02]  /*1ff0*/  SEL R19, R0, R19, !P0 ;  /* 0x0000001300137207 */ /* 0x000fe40004000000 */
[----:B------:R-:W-:Y:S02]  /*2000*/  SHF.R.U32.HI R21, RZ, R7, R21 ;  /* 0x00000007ff157219 */ /* 0x000fe40000011615 */
[----:B---3--:R-:W-:-:S02]  /*2010*/  ISETP.NE.AND P1, PT, R15, 0x1, PT ;  /* 0x000000010f00780c */ /* 0x008fc40003f25270 */
[----:B------:R-:W-:Y:S02]  /*2020*/  SEL R5, R9, R5, !P0 ;  /* 0x0000000509057207 */ /* 0x000fe40004000000 */
[----:B------:R-:W-:Y:S02]  /*2030*/  SEL R20, R8, R20, !P1 ;  /* 0x0000001408147207 */ /* 0x000fe40004800000 */
[----:B------:R-:W-:Y:S01]  /*2040*/  SEL R21, R10, R21, !P1 ;  /* 0x000000150a157207 */ /* 0x000fe20004800000 */
[----:B----4-:R-:W-:-:S04]  /*2050*/  IMAD.HI.U32 R18, R19, R2, RZ ;  /* 0x0000000213127227 */ /* 0x010fc800078e00ff */
        /* <DEDUP_REMOVED lines=10> */
[----:B------:R-:W-:-:S04]  /*2100*/  @!P0 IMAD.HI.U32 R7, R21, R2, RZ ;  /* 0x0000000215078227 */ /* 0x000fc800078e00ff */
[----:B------:R-:W-:Y:S01]  /*2110*/  IMAD.MOV R2, RZ, RZ, -R6 ;  /* 0x000000ffff027224 */ /* 0x000fe200078e0a06 */
[----:B------:R-:W-:Y:S02]  /*2120*/  @!P0 SHF.R.U32.HI R3, RZ, R3, R7 ;  /* 0x00000003ff038219 */ /* 0x000fe40000011607 */
[----:B------:R-:W-:Y:S01]  /*2130*/  IADD3 R7, PT, PT, -R5, RZ, RZ ;  /* 0x000000ff05077210 */ /* 0x000fe20007ffe1ff */
[----:B------:R-:W-:Y:S01]  /*2140*/  IMAD R2, R40, R2, R5 ;  /* 0x0000000228027224 */ /* 0x000fe200078e0205 */
        /* <DEDUP_REMOVED lines=10> */
.L_x_34:
[----:B------:R-:W1:Y:S02]  /*21f0*/  LDCU UR8, c[0x0][0xb30] ;  /* 0x00016600ff0877ac */ /* 0x000e640008000800 */
[----:B-1----:R-:W-:-:S09]  /*2200*/  UISETP.NE.AND UP0, UPT, UR8, 0x1, UPT ;  /* 0x000000010800788c */ /* 0x002fd2000bf05270 */
[----:B------:R-:W-:Y:S05]  /*2210*/  BRA.U UP0, `(.L_x_35) ;  /* 0x0000000100407547 */ /* 0x000fea000b800000 */
[----:B------:R-:W1:Y:S08]  /*2220*/  LDC.64 R4, c[0x0][0xb10] ;  /* 0x0002c400ff047b82 */ /* 0x000e700000000a00 */
[----:B------:R-:W2:Y:S08]  /*2230*/  LDC.64 R2, c[0x0][0xb18] ;  /* 0x0002c600ff027b82 */ /* 0x000eb00000000a00 */
[----:B------:R-:W3:Y:S08]  /*2240*/  LDC R6, c[0x0][0xb20] ;  /* 0x0002c800ff067b82 */ /* 0x000ef00000000800 */
[----:B------:R-:W4:Y:S01]  /*2250*/  LDC R7, c[0x0][0xb0c] ;  /* 0x0002c300ff077b82 */ /* 0x000f220000000800 */
[----:B-1----:R-:W-:-:S05]  /*2260*/  IMAD.HI.U32 R4, R10, R4, RZ ;  /* 0x000000040a047227 */ /* 0x002fca00078e00ff */
[----:B------:R-:W-:Y:S01]  /*2270*/  SHF.R.U32.HI R4, RZ, R5, R4 ;  /* 0x00000005ff047219 */ /* 0x000fe20000011604 */
[----:B--2---:R-:W-:Y:S01]  /*2280*/  IMAD.HI.U32 R3, R9, R3, RZ ;  /* 0x0000000309037227 */ /* 0x004fe200078e00ff */
[----:B------:R-:W-:-:S04]  /*2290*/  ISETP.NE.AND P0, PT, R2, 0x1, PT ;  /* 0x000000010200780c */ /* 0x000fc80003f05270 */
[----:B---3--:R-:W-:-:S04]  /*22a0*/  SHF.R.U32.HI R3, RZ, R6, R3 ;  /* 0x00000006ff037219 */ /* 0x008fc80000011603 */
[----:B------:R-:W-:Y:S02]  /*22b0*/  SEL R3, R9, R3, !P0 ;  /* 0x0000000309037207 */ /* 0x000fe40004000000 */
[----:B----4-:R-:W-:-:S04]  /*22c0*/  ISETP.NE.AND P1, PT, R7, 0x1, PT ;  /* 0x000000010700780c */ /* 0x010fc80003f25270 */
[----:B------:R-:W-:-:S05]  /*22d0*/  SEL R4, R10, R4, !P1 ;  /* 0x000000040a047207 */ /* 0x000fca0004800000 */
[----:B------:R-:W-:Y:S02]  /*22e0*/  IMAD.IADD R5, R3, 0x1, -R4 ;  /* 0x0000000103057824 */ /* 0x000fe400078e0a04 */
[----:B------:R-:W-:Y:S02]  /*22f0*/  IMAD.IADD R3, R4, 0x1, -R3 ;  /* 0x0000000104037824 */ /* 0x000fe400078e0a03 */
[----:B------:R-:W-:Y:S02]  /*2300*/  IMAD R10, R5, R7, R10 ;  /* 0x00000007050a7224 */ /* 0x000fe400078e020a */
[----:B------:R-:W-:-:S07]  /*2310*/  IMAD R9, R3, R2, R9 ;  /* 0x0000000203097224 */ /* 0x000fce00078e0209 */
.L_x_35:
[----:B------:R-:W-:Y:S01]  /*2320*/  VIADD R16, R16, 0x1 ;  /* 0x0000000110107836 */ /* 0x000fe20000000000 */
[----:B------:R-:W-:Y:S01]  /*2330*/  PLOP3.LUT P1, PT, PT, PT, PT, 0x80, 0x8 ;  /* 0x000000000008781c */ /* 0x000fe20003f2f070 */
[----:B------:R-:W-:Y:S02]  /*2340*/  IMAD.IADD R15, R10, 0x1, R87 ;  /* 0x000000010a0f7824 */ /* 0x000fe400078e0257 */
[----:B------:R-:W-:Y:S01]  /*2350*/  IMAD.IADD R14, R9, 0x1, R86 ;  /* 0x00000001090e7824 */ /* 0x000fe200078e0256 */
[----:B------:R-:W-:-:S04]  /*2360*/  ISETP.NE.AND P0, PT, R16, 0x2, PT ;  /* 0x000000021000780c */ /* 0x000fc80003f05270 */
[----:B------:R-:W-:Y:S02]  /*2370*/  SEL R2, RZ, 0x1, P0 ;  /* 0x00000001ff027807 */ /* 0x000fe40000000000 */
[----:B------:R-:W-:Y:S02]  /*2380*/  SEL R16, R16, RZ, P0 ;  /* 0x000000ff10107207 */ /* 0x000fe40000000000 */
[----:B------:R-:W-:Y:S01]  /*2390*/  LOP3.LUT R13, R13, R2, RZ, 0x3c, !PT ;  /* 0x000000020d0d7212 */ /* 0x000fe200078e3cff */
[----:B------:R-:W-:Y:S06]  /*23a0*/  @P2 BRA `(.L_x_36) ;  /* 0xfffffff000982947 */ /* 0x000fec000383ffff */
[----:B------:R-:W-:Y:S01]  /*23b0*/  UIADD3 UR4, UPT, UPT, UR4, 0x48, URZ ;  /* 0x0000004804047890 */ /* 0x000fe2000fffe0ff */
[----:B------:R-:W-:-:S03]  /*23c0*/  SHF.L.U32 R2, R17, 0x1f, RZ ;  /* 0x0000001f11027819 */ /* 0x000fc600000006ff */
[----:B------:R-:W-:-:S09]  /*23d0*/  ULEA UR5, UR6, UR4, 0x3 ;  /* 0x0000000406057291 */ /* 0x000fd2000f8e18ff */
[----:B------:R-:W1:Y:S02]  /*23e0*/  SYNCS.PHASECHK.TRANS64.TRYWAIT P0, [UR5], R2 ;  /* 0x00000002ff0075a7 */ /* 0x000e640008001105 */
[----:B-1----:R-:W-:Y:S05]  /*23f0*/  @!P0 BRA `(.L_x_37) ;  /* 0x0000006c00a08947 */ /* 0x002fea0003800000 */
.L_x_142:
[----:B------:R-:W-:-:S04]  /*2400*/  UIADD3 UR6, UPT, UPT, UR6, 0x1, URZ ;  /* 0x0000000106067890 */ /* 0x000fc8000fffe0ff */
[----:B------:R-:W-:-:S04]  /*2410*/  UISETP.NE.AND UP0, UPT, UR6, 0x9, UPT ;  /* 0x000000090600788c */ /* 0x000fc8000bf05270 */
[----:B------:R-:W-:Y:S02]  /*2420*/  USEL UR7, URZ, 0x1, UP0 ;  /* 0x00000001ff077887 */ /* 0x000fe40008000000 */
[----:B------:R-:W-:-:S04]  /*2430*/  USEL UR6, UR6, URZ, UP0 ;  /* 0x000000ff06067287 */ /* 0x000fc80008000000 */
[----:B------:R-:W-:Y:S01]  /*2440*/  ULEA UR5, UR6, UR4, 0x3 ;  /* 0x0000000406057291 */ /* 0x000fe2000f8e18ff */
[----:B-1----:R-:W-:-:S04]  /*2450*/  LOP3.LUT R2, R17, UR7, RZ, 0x3c, !PT ;  /* 0x0000000711027c12 */ /* 0x002fc8000f8e3cff */
[----:B------:R-:W-:-:S04]  /*2460*/  SHF.L.U32 R3, R2, 0x1f, RZ ;  /* 0x0000001f02037819 */ /* 0x000fc800000006ff */
[----:B------:R-:W1:Y:S02]  /*2470*/  SYNCS.PHASECHK.TRANS64.TRYWAIT P0, [UR5], R3 ;  /* 0x00000003ff0075a7 */ /* 0x000e640008001105 */
[----:B-1----:R-:W-:Y:S05]  /*2480*/  @!P0 BRA `(.L_x_38) ;  /* 0x0000006c00948947 */ /* 0x002fea0003800000 */
.L_x_144:
[----:B------:R-:W-:-:S04]  /*2490*/  UIADD3 UR6, UPT, UPT, UR6, 0x1, URZ ;  /* 0x0000000106067890 */ /* 0x000fc8000fffe0ff */
[----:B------:R-:W-:-:S04]  /*24a0*/  UISETP.NE.AND UP0, UPT, UR6, 0x9, UPT ;  /* 0x000000090600788c */ /* 0x000fc8000bf05270 */
[----:B------:R-:W-:Y:S02]  /*24b0*/  USEL UR7, URZ, 0x1, UP0 ;  /* 0x00000001ff077887 */ /* 0x000fe40008000000 */
[----:B------:R-:W-:-:S04]  /*24c0*/  USEL UR6, UR6, URZ, UP0 ;  /* 0x000000ff06067287 */ /* 0x000fc80008000000 */
[----:B------:R-:W-:Y:S01]  /*24d0*/  ULEA UR5, UR6, UR4, 0x3 ;  /* 0x0000000406057291 */ /* 0x000fe2000f8e18ff */
[----:B------:R-:W-:-:S04]  /*24e0*/  LOP3.LUT R2, R2, UR7, RZ, 0x3c, !PT ;  /* 0x0000000702027c12 */ /* 0x000fc8000f8e3cff */
[----:B-1----:R-:W-:-:S04]  /*24f0*/  SHF.L.U32 R3, R2, 0x1f, RZ ;  /* 0x0000001f02037819 */ /* 0x002fc800000006ff */
[----:B------:R-:W1:Y:S02]  /*2500*/  SYNCS.PHASECHK.TRANS64.TRYWAIT P0, [UR5], R3 ;  /* 0x00000003ff0075a7 */ /* 0x000e640008001105 */
[----:B-1----:R-:W-:Y:S05]  /*2510*/  @!P0 BRA `(.L_x_39) ;  /* 0x0000006c00888947 */ /* 0x002fea0003800000 */
.L_x_146:
        /* <DEDUP_REMOVED lines=9> */
.L_x_148:
        /* <DEDUP_REMOVED lines=9> */
.L_x_150:
        /* <DEDUP_REMOVED lines=9> */
.L_x_152:
        /* <DEDUP_REMOVED lines=9> */
.L_x_154:
        /* <DEDUP_REMOVED lines=9> */
.L_x_156:
[----:B------:R-:W-:-:S04]  /*27f0*/  UIADD3 UR6, UPT, UPT, UR6, 0x1, URZ ;  /* 0x0000000106067890 */ /* 0x000fc8000fffe0ff */
[----:B------:R-:W-:-:S04]  /*2800*/  UISETP.NE.AND UP0, UPT, UR6, 0x9, UPT ;  /* 0x000000090600788c */ /* 0x000fc8000bf05270 */
[----:B------:R-:W-:Y:S02]  /*2810*/  USEL UR5, URZ, 0x1, UP0 ;  /* 0x00000001ff057887 */ /* 0x000fe40008000000 */
[----:B------:R-:W-:-:S04]  /*2820*/  USEL UR6, UR6, URZ, UP0 ;  /* 0x000000ff06067287 */ /* 0x000fc80008000000 */
[----:B------:R-:W-:Y:S01]  /*2830*/  ULEA UR6, UR6, UR4, 0x3 ;  /* 0x0000000406067291 */ /* 0x000fe2000f8e18ff */
[----:B------:R-:W-:-:S04]  /*2840*/  LOP3.LUT R2, R2, UR5, RZ, 0x3c, !PT ;  /* 0x0000000502027c12 */ /* 0x000fc8000f8e3cff */
[----:B------:R-:W-:Y:S01]  /*2850*/  SHF.L.U32 R2, R2, 0x1f, RZ ;  /* 0x0000001f02027819 */ /* 0x000fe200000006ff */
[----:B-1--4-:R-:W-:-:S07]  /*2860*/  IMAD.U32 R0, RZ, RZ, UR6 ;  /* 0x00000006ff007e24 */ /* 0x012fce000f8e00ff */
.L_x_45:
[----:B-1----:R1:W2:Y:S02]  /*2870*/  SYNCS.PHASECHK.TRANS64.TRYWAIT P0, [R0+URZ], R2 ;  /* 0x00000002000075a7 */ /* 0x0022a400080011ff */
[----:B--2---:R-:W-:Y:S05]  /*2880*/  @!P0 NANOSLEEP.SYNCS 0x989680 ;  /* 0x009896800000895d */ /* 0x004fea0003900000 */
[----:B------:R-:W2:Y:S02]  /*2890*/  @!P0 SYNCS.PHASECHK.TRANS64 P0, [R0+URZ], R2 ;  /* 0x00000002000085a7 */ /* 0x000ea400080010ff */
[----:B--2---:R-:W-:Y:S05]  /*28a0*/  @P0 EXIT ;  /* 0x000000000000094d */ /* 0x004fea0003800000 */
[----:B------:R-:W-:Y:S05]  /*28b0*/  BRA `(.L_x_45) ;  /* 0xfffffffc00ec7947 */ /* 0x000fea000383ffff */
.L_x_18:
[----:B------:R-:W-:-:S04]  /*28c0*/  UISETP.NE.AND UP1, UPT, UR37, URZ, UPT ;  /* 0x000000ff2500728c */ /* 0x000fc8000bf25270 */
[----:B------:R-:W-:-:S09]  /*28d0*/  UISETP.NE.OR UP1, UPT, UR8, 0x1, UP1 ;  /* 0x000000010800788c */ /* 0x000fd20008f25670 */
[----:B------:R-:W-:Y:S05]  /*28e0*/  BRA.U UP1, `(.L_x_46) ;  /* 0x0000000501487547 */ /* 0x000fea000b800000 */
[----:B------:R-:W-:Y:S01]  /*28f0*/  ISETP.NE.AND P2, PT, R2, RZ, PT ;  /* 0x000000ff0200720c */ /* 0x000fe20003f45270 */
[----:B------:R-:W-:Y:S01]  /*2900*/  IMAD.MOV.U32 R12, RZ, RZ, 0x1 ;  /* 0x00000001ff0c7424 */ /* 0x000fe200078e00ff */
[----:B------:R-:W-:Y:S02]  /*2910*/  CS2R R10, SRZ ;  /* 0x00000000000a7805 */ /* 0x000fe4000001ff00 */
[----:B------:R-:W-:Y:S01]  /*2920*/  CS2R R8, SRZ ;  /* 0x0000000000087805 */ /* 0x000fe2000001ff00 */
[----:B------:R-:W-:Y:S01]  /*2930*/  UMOV UR4, 0x400 ;  /* 0x0000040000047882 */ /* 0x000fe20000000000 */
[----:B------:R-:W-:Y:S01]  /*2940*/  UMOV UR6, URZ ;  /* 0x000000ff00067c82 */ /* 0x000fe20008000000 */
[----:B------:R-:W-:-:S12]  /*2950*/  ULEA UR37, UR37, UR4, 0x18 ;  /* 0x0000000425257291 */ /* 0x000fd8000f8ec0ff */
.L_x_50:
[----:B------:R-:W-:Y:S02]  /*2960*/  LEA R0, R8, UR37, 0x3 ;  /* 0x0000002508007c11 */ /* 0x000fe4000f8e18ff */
[----:B------:R-:W-:-:S03]  /*2970*/  SHF.L.U32 R4, R9, 0x1f, RZ ;  /* 0x0000001f09047819 */ /* 0x000fc600000006ff */
[----:B------:R-:W-:Y:S01]  /*2980*/  VIADD R5, R0, 0x150 ;  /* 0x0000015000057836 */ /* 0x000fe20000000000 */
[----:B------:R-:W1:Y:S02]  /*2990*/  SYNCS.PHASECHK.TRANS64.TRYWAIT P0, [R0+URZ+0x140], R4 ;  /* 0x00014004000075a7 */ /* 0x000e6400080011ff */
[----:B-1----:R-:W-:Y:S05]  /*29a0*/  @!P0 BRA `(.L_x_47) ;  /* 0x0000006800f48947 */ /* 0x002fea0003800000 */
.L_x_157:
[----:B------:R-:W-:Y:S01]  /*29b0*/  ULEA UR5, UR6, UR37, 0x3 ;  /* 0x0000002506057291 */ /* 0x000fe2000f8e18ff */
[----:B-1----:R-:W-:Y:S01]  /*29c0*/  PRMT R0, RZ, 0x654, R5 ;  /* 0x00000654ff007816 */ /* 0x002fe20000000005 */
[----:B------:R-:W-:Y:S01]  /*29d0*/  @!P2 IMAD.MOV.U32 R4, RZ, RZ, 0x10 ;  /* 0x00000010ff04a424 */ /* 0x000fe200078e00ff */
[----:B------:R-:W-:Y:S01]  /*29e0*/  SHF.L.U32 R5, R12, 0x1f, RZ ;  /* 0x0000001f0c057819 */ /* 0x000fe200000006ff */
[----:B------:R-:W-:Y:S01]  /*29f0*/  UIADD3 UR4, UPT, UPT, UR5, 0xe0, URZ ;  /* 0x000000e005047890 */ /* 0x000fe2000fffe0ff */
[----:B------:R1:W-:Y:S05]  /*2a00*/  SYNCS.ARRIVE.TRANS64.RED.A1T0 RZ, [R0+URZ], RZ ;  /* 0x000000ff00ff79a7 */ /* 0x0003ea00081004ff */
[----:B------:R-:W-:Y:S01]  /*2a10*/  IMAD.U32 R6, RZ, RZ, UR4 ;  /* 0x00000004ff067e24 */ /* 0x000fe2000f8e00ff */
[----:B------:R-:W2:Y:S04]  /*2a20*/  SYNCS.PHASECHK.TRANS64.TRYWAIT P0, [UR5+0xf0], R5 ;  /* 0x0000f005ff0075a7 */ /* 0x000ea80008001105 */
[----:B------:R-:W-:Y:S01]  /*2a30*/  PRMT R6, R2, 0x654, R6 ;  /* 0x0000065402067816 */ /* 0x000fe20000000006 */
[----:B-12---:R-:W-:Y:S06]  /*2a40*/  @!P0 BRA `(.L_x_48) ;  /* 0x0000006800e08947 */ /* 0x006fec0003800000 */
.L_x_159:
[----:B------:R-:W-:Y:S01]  /*2a50*/  ULEA UR4, UR6, UR37, 0x4 ;  /* 0x0000002506047291 */ /* 0x000fe2000f8e20ff */
[----:B------:R-:W-:Y:S01]  /*2a60*/  SEL R3, R6, R3, !P2 ;  /* 0x0000000306037207 */ /* 0x000fe20005000000 */
[----:B------:R-:W-:Y:S01]  /*2a70*/  UIADD3 UR5, UPT, UPT, UR5, 0xe0, URZ ;  /* 0x000000e005057890 */ /* 0x000fe2000fffe0ff */
[----:B-1----:R-:W-:Y:S01]  /*2a80*/  LEA R0, R11, UR37, 0x3 ;  /* 0x000000250b007c11 */ /* 0x002fe2000f8e18ff */
[----:B------:R-:W-:Y:S01]  /*2a90*/  UIADD3 UR4, UPT, UPT, UR4, 0x170, URZ ;  /* 0x0000017004047890 */ /* 0x000fe2000fffe0ff */
[----:B------:R1:W-:Y:S01]  /*2aa0*/  @!P2 SYNCS.ARRIVE.TRANS64.RED RZ, [R3+URZ], R4 ;  /* 0x0000000403ffa9a7 */ /* 0x0003e200080004ff */
[----:B------:R-:W-:Y:S01]  /*2ab0*/  UIADD3 UR6, UPT, UPT, UR6, 0x1, URZ ;  /* 0x0000000106067890 */ /* 0x000fe2000fffe0ff */
[----:B------:R-:W-:-:S03]  /*2ac0*/  VIADD R8, R8, 0x1 ;  /* 0x0000000108087836 */ /* 0x000fc60000000000 */
[----:B------:R-:W-:Y:S02]  /*2ad0*/  UISETP.NE.AND UP0, UPT, UR6, 0x2, UPT ;  /* 0x000000020600788c */ /* 0x000fe4000bf05270 */
[----:B------:R-:W-:Y:S01]  /*2ae0*/  ISETP.NE.AND P0, PT, R8, 0x2, PT ;  /* 0x000000020800780c */ /* 0x000fe20003f05270 */
[----:B------:R-:W-:Y:S06]  /*2af0*/  UGETNEXTWORKID.BROADCAST [UR4], [UR5] ;  /* 0x00000000040073ca */ /* 0x000fec0008000100 */
[----:B------:R-:W-:Y:S02]  /*2b00*/  USEL UR4, URZ, 0x1, UP0 ;  /* 0x00000001ff047887 */ /* 0x000fe40008000000 */
[----:B------:R-:W-:-:S04]  /*2b10*/  USEL UR6, UR6, URZ, UP0 ;  /* 0x000000ff06067287 */ /* 0x000fc80008000000 */
[----:B------:R-:W-:Y:S02]  /*2b20*/  LOP3.LUT R12, R12, UR4, RZ, 0x3c, !PT ;  /* 0x000000040c0c7c12 */ /* 0x000fe4000f8e3cff */
[----:B-1----:R-:W-:-:S04]  /*2b30*/  SHF.L.U32 R4, R10, 0x1f, RZ ;  /* 0x0000001f0a047819 */ /* 0x002fc800000006ff */
[----:B------:R-:W1:Y:S02]  /*2b40*/  SYNCS.PHASECHK.TRANS64.TRYWAIT P1, [R0+URZ+0xe0], R4 ;  /* 0x0000e004000075a7 */ /* 0x000e6400080211ff */
[----:B-1----:R-:W-:Y:S05]  /*2b50*/  @!P1 BRA `(.L_x_49) ;  /* 0x0000006800b49947 */ /* 0x002fea0003800000 */
.L_x_160:
[C---:B-1----:R-:W-:Y:S01]  /*2b60*/  LEA R4, R11.reuse, UR37, 0x4 ;  /* 0x000000250b047c11 */ /* 0x042fe2000f8e20ff */
[----:B------:R-:W-:Y:S01]  /*2b70*/  VIADD R0, R0, 0xf0 ;  /* 0x000000f000007836 */ /* 0x000fe20000000000 */
[----:B------:R-:W-:Y:S01]  /*2b80*/  SEL R8, R8, RZ, P0 ;  /* 0x000000ff08087207 */ /* 0x000fe20000000000 */
[----:B------:R-:W-:-:S03]  /*2b90*/  VIADD R11, R11, 0x1 ;  /* 0x000000010b0b7836 */ /* 0x000fc60000000000 */
[----:B------:R-:W1:Y:S01]  /*2ba0*/  LDS.128 R4, [R4+0x170] ;  /* 0x0001700004047984 */ /* 0x000e620000000c00 */
[----:B------:R-:W-:Y:S02]  /*2bb0*/  PRMT R0, RZ, 0x654, R0 ;  /* 0x00000654ff007816 */ /* 0x000fe40000000000 */
[C---:B------:R-:W-:Y:S01]  /*2bc0*/  ISETP.NE.AND P1, PT, R11.reuse, 0x2, PT ;  /* 0x000000020b00780c */ /* 0x040fe20003f25270 */
[----:B------:R-:W-:Y:S01]  /*2bd0*/  @!PT LDS RZ, [RZ] ;  /* 0x00000000fffff984 */ /* 0x000fe20000000800 */
[----:B------:R-:W-:Y:S01]  /*2be0*/  @!PT LDS RZ, [RZ] ;  /* 0x00000000fffff984 */ /* 0x000fe20000000800 */
[----:B------:R-:W-:Y:S01]  /*2bf0*/  @!PT LDS RZ, [RZ] ;  /* 0x00000000fffff984 */ /* 0x000fe20000000800 */
[----:B------:R-:W-:Y:S01]  /*2c00*/  @!PT LDS RZ, [RZ] ;  /* 0x00000000fffff984 */ /* 0x000fe20000000800 */
[----:B------:R2:W-:Y:S06]  /*2c10*/  MEMBAR.ALL.CTA ;  /* 0x0000000000007992 */ /* 0x0005ec0000008000 */
[----:B--2---:R-:W2:Y:S01]  /*2c20*/  FENCE.VIEW.ASYNC.S ;  /* 0x00000000000073c6 */ /* 0x004ea20000000000 */
[----:B------:R-:W-:Y:S01]  /*2c30*/  SEL R11, R11, RZ, P1 ;  /* 0x000000ff0b0b7207 */ /* 0x000fe20000800000 */
[----:B--2---:R2:W-:Y:S01]  /*2c40*/  SYNCS.ARRIVE.TRANS64.RED.A1T0 RZ, [R0+URZ], RZ ;  /* 0x000000ff00ff79a7 */ /* 0x0045e200081004ff */
[----:B-1----:R-:W-:-:S02]  /*2c50*/  LOP3.LUT P3, RZ, R6, 0x1, RZ, 0xc0, !PT ;  /* 0x0000000106ff7812 */ /* 0x002fc4000786c0ff */
[----:B------:R-:W-:-:S04]  /*2c60*/  SEL R4, RZ, 0x1, P1 ;  /* 0x00000001ff047807 */ /* 0x000fc80000800000 */
[----:B------:R-:W-:Y:S02]  /*2c70*/  LOP3.LUT R10, R10, R4, RZ, 0x3c, !PT ;  /* 0x000000040a0a7212 */ /* 0x000fe400078e3cff */
[----:B--2---:R-:W-:-:S04]  /*2c80*/  SEL R0, RZ, 0x1, P0 ;  /* 0x00000001ff007807 */ /* 0x004fc80000000000 */
[----:B------:R-:W-:Y:S01]  /*2c90*/  LOP3.LUT R9, R9, R0, RZ, 0x3c, !PT ;  /* 0x0000000009097212 */ /* 0x000fe200078e3cff */
[----:B------:R-:W-:Y:S06]  /*2ca0*/  @P3 BRA `(.L_x_50) ;  /* 0xfffffffc002c3947 */ /* 0x000fec000383ffff */
[----:B------:R-:W-:Y:S01]  /*2cb0*/  ULEA UR5, UR6, UR37, 0x3 ;  /* 0x0000002506057291 */ /* 0x000fe2000f8e18ff */
[----:B------:R-:W-:-:S08]  /*2cc0*/  SHF.L.U32 R2, R12, 0x1f, RZ ;  /* 0x0000001f0c027819 */ /* 0x000fd000000006ff */
[----:B------:R-:W1:Y:S02]  /*2cd0*/  SYNCS.PHASECHK.TRANS64 P0, [UR5+0xf0], R2 ;  /* 0x0000f002ff0075a7 */ /* 0x000e640008001005 */
[----:B-1----:R-:W-:Y:S05]  /*2ce0*/  @P0 BRA `(.L_x_51) ;  /* 0x0000000000080947 */ /* 0x002fea0003800000 */
[----:B------:R-:W1:Y:S02]  /*2cf0*/  SYNCS.PHASECHK.TRANS64.TRYWAIT P0, [UR5+0xf0], R2 ;  /* 0x0000f002ff0075a7 */ /* 0x000e640008001105 */
[----:B-1----:R-:W-:Y:S05]  /*2d00*/  @!P0 BRA `(.L_x_52) ;  /* 0x00000068005c8947 */ /* 0x002fea0003800000 */
.L_x_51:
[----:B------:R-:W-:-:S04]  /*2d10*/  UIADD3 UR4, UPT, UPT, UR6, 0x1, URZ ;  /* 0x0000000106047890 */ /* 0x000fc8000fffe0ff */
[----:B------:R-:W-:-:S04]  /*2d20*/  UISETP.NE.AND UP0, UPT, UR4, 0x2, UPT ;  /* 0x000000020400788c */ /* 0x000fc8000bf05270 */
[----:B------:R-:W-:Y:S02]  /*2d30*/  USEL UR7, URZ, 0x1, UP0 ;  /* 0x00000001ff077887 */ /* 0x000fe40008000000 */
[----:B------:R-:W-:-:S04]  /*2d40*/  USEL UR4, UR4, URZ, UP0 ;  /* 0x000000ff04047287 */ /* 0x000fc80008000000 */
[----:B------:R-:W-:Y:S01]  /*2d50*/  ULEA UR4, UR4, UR37, 0x3 ;  /* 0x0000002504047291 */ /* 0x000fe2000f8e18ff */
[----:B-1----:R-:W-:-:S04]  /*2d60*/  LOP3.LUT R2, R12, UR7, RZ, 0x3c, !PT ;  /* 0x000000070c027c12 */ /* 0x002fc8000f8e3cff */
[----:B------:R-:W-:-:S04]  /*2d70*/  SHF.L.U32 R0, R2, 0x1f, RZ ;  /* 0x0000001f02007819 */ /* 0x000fc800000006ff */
[----:B------:R-:W1:Y:S02]  /*2d80*/  SYNCS.PHASECHK.TRANS64 P0, [UR4+0xf0], R0 ;  /* 0x0000f000ff0075a7 */ /* 0x000e640008001004 */
[----:B-1----:R-:W-:Y:S05]  /*2d90*/  @P0 EXIT ;  /* 0x000000000000094d */ /* 0x002fea0003800000 */
[----:B------:R-:W-:Y:S02]  /*2da0*/  SHF.L.U32 R2, R2, 0x1f, RZ ;  /* 0x0000001f02027819 */ /* 0x000fe400000006ff */
[----:B------:R-:W-:-:S07]  /*2db0*/  MOV R0, UR4 ;  /* 0x0000000400007c02 */ /* 0x000fce0008000f00 */
.L_x_53:
[----:B-1----:R1:W2:Y:S02]  /*2dc0*/  SYNCS.PHASECHK.TRANS64.TRYWAIT P0, [R0+URZ+0xf0], R2 ;  /* 0x0000f002000075a7 */ /* 0x0022a400080011ff */
[----:B--2---:R-:W-:Y:S05]  /*2dd0*/  @!P0 NANOSLEEP.SYNCS 0x989680 ;  /* 0x009896800000895d */ /* 0x004fea0003900000 */
[----:B------:R-:W2:Y:S02]  /*2de0*/  @!P0 SYNCS.PHASECHK.TRANS64 P0, [R0+URZ+0xf0], R2 ;  /* 0x0000f002000085a7 */ /* 0x000ea400080010ff */
[----:B--2---:R-:W-:Y:S05]  /*2df0*/  @P0 EXIT ;  /* 0x000000000000094d */ /* 0x004fea0003800000 */
[----:B------:R-:W-:Y:S05]  /*2e00*/  BRA `(.L_x_53) ;  /* 0xfffffffc00ec7947 */ /* 0x000fea000383ffff */
.L_x_46:
[----:B------:R-:W-:-:S09]  /*2e10*/  UISETP.NE.AND UP1, UPT, UR8, URZ, UPT ;  /* 0x000000ff0800728c */ /* 0x000fd2000bf25270 */
[----:B------:R-:W-:Y:S05]  /*2e20*/  BRA.U UP1, `(.L_x_54) ;  /* 0x0000000d01947547 */ /* 0x000fea000b800000 */
[----:B------:R-:W-:Y:S01]  /*2e30*/  UMOV UR4, 0x40 ;  /* 0x0000004000047882 */ /* 0x000fe20000000000 */
[----:B------:R-:W-:Y:S01]  /*2e40*/  NOP ;  /* 0x0000000000007918 */ /* 0x000fe20000000000 */
[----:B------:R-:W-:Y:S01]  /*2e50*/  ULEA UR4, UR37, UR4, 0x18 ;  /* 0x0000000425047291 */ /* 0x000fe2000f8ec0ff */
[----:B------:R-:W-:Y:S02]  /*2e60*/  UMOV UR5, 0x400 ;  /* 0x0000040000057882 */ /* 0x000fe40000000000 */
[----:B------:R-:W-:-:S06]  /*2e70*/  ULEA UR37, UR37, UR5, 0x18 ;  /* 0x0000000525257291 */ /* 0x000fcc000f8ec0ff */
[----:B------:R-:W1:Y:S02]  /*2e80*/  LDS.U8 R0, [UR4+0x1c] ;  /* 0x00001c04ff007984 */ /* 0x000e640008000000 */
[----:B-1----:R-:W-:-:S13]  /*2e90*/  ISETP.NE.AND P0, PT, R0, RZ, PT ;  /* 0x000000ff0000720c */ /* 0x002fda0003f05270 */
[----:B------:R-:W-:Y:S05]  /*2ea0*/  @P0 BRA `(.L_x_55) ;  /* 0x0000000000580947 */ /* 0x000fea0003800000 */
[----:B------:R-:W-:-:S13]  /*2eb0*/  ELECT P0, URZ, PT ;  /* 0x0000000000ff782f */ /* 0x000fda0003800000 */
[----:B------:R-:W-:Y:S05]  /*2ec0*/  @!P0 BRA `(.L_x_56) ;  /* 0x0000000000608947 */ /* 0x000fea0003800000 */
[----:B------:R-:W-:Y:S01]  /*2ed0*/  UMOV UR5, 0x10 ;  /* 0x0000001000057882 */ /* 0x000fe20000000000 */
[----:B------:R-:W-:Y:S01]  /*2ee0*/  HFMA2 R0, -RZ, RZ, 0, 5.9604644775390625e-08 ;  /* 0x00000001ff007431 */ /* 0x000fe200000001ff */
[----:B------:R-:W-:-:S03]  /*2ef0*/  MOV R2, 0xffff ;  /* 0x0000ffff00027802 */ /* 0x000fc60000000f00 */
[----:B------:R-:W-:Y:S04]  /*2f00*/  DEPBAR.LE SB1, 0x36 ;  /* 0x00009d800000791a */ /* 0x000fe80000000000 */
[----:B------:R-:W1:Y:S02]  /*2f10*/  UTCATOMSWS.FIND_AND_SET.ALIGN UP0, UR5, UR5 ;  /* 0x00000005000575e3 */ /* 0x000e640008000800 */
[----:B-1----:R-:W-:Y:S01]  /*2f20*/  MOV R3, UR5 ;  /* 0x0000000500037c02 */ /* 0x002fe20008000f00 */
[----:B------:R-:W-:Y:S06]  /*2f30*/  BRA.U UP0, `(.L_x_57) ;  /* 0x0000000100187547 */ /* 0x000fec000b800000 */
.L_x_58:
[----:B------:R-:W-:Y:S05]  /*2f40*/  NANOSLEEP 0x64 ;  /* 0x000000640000795d */ /* 0x000fea0003800000 */
[----:B------:R-:W-:-:S05]  /*2f50*/  UMOV UR5, 0x10 ;  /* 0x0000001000057882 */ /* 0x000fca0000000000 */
[----:B------:R-:W-:Y:S04]  /*2f60*/  DEPBAR.LE SB1, 0x36 ;  /* 0x00009d800000791a */ /* 0x000fe80000000000 */
[----:B------:R-:W1:Y:S02]  /*2f70*/  UTCATOMSWS.FIND_AND_SET.ALIGN UP0, UR5, UR5 ;  /* 0x00000005000575e3 */ /* 0x000e640008000800 */
[----:B-1----:R-:W-:Y:S01]  /*2f80*/  MOV R3, UR5 ;  /* 0x0000000500037c02 */ /* 0x002fe20008000f00 */
[----:B------:R-:W-:Y:S05]  /*2f90*/  BRA.U !UP0, `(.L_x_58) ;  /* 0xfffffffd08e87547 */ /* 0x000fea000b83ffff */
.L_x_57:
[-C--:B------:R-:W-:Y:S02]  /*2fa0*/  SHF.L.U32 R2, R2, R3.reuse, RZ ;  /* 0x0000000302027219 */ /* 0x080fe400000006ff */
[----:B------:R-:W-:Y:S01]  /*2fb0*/  SHF.L.U32 R0, R0, R3, RZ ;  /* 0x0000000300007219 */ /* 0x000fe200000006ff */
[----:B------:R-:W-:Y:S02]  /*2fc0*/  IMAD.SHL.U32 R3, R3, 0x20, RZ ;  /* 0x0000002003037824 */ /* 0x000fe400078e00ff */
[----:B------:R1:W-:Y:S04]  /*2fd0*/  ATOMS.OR RZ, [UR4+0x14], R2 ;  /* 0x00001402ffff798c */ /* 0x0003e8000b000004 */
[----:B------:R1:W-:Y:S04]  /*2fe0*/  ATOMS.OR RZ, [UR4+0x18], R0 ;  /* 0x00001800ffff798c */ /* 0x0003e8000b000004 */
[----:B------:R1:W-:Y:S01]  /*2ff0*/  STS [UR37+0x190], R3 ;  /* 0x00019003ff007988 */ /* 0x0003e20008000825 */
[----:B------:R-:W-:Y:S05]  /*3000*/  BRA `(.L_x_56) ;  /* 0x0000000000107947 */ /* 0x000fea0003800000 */
.L_x_55:
[----:B------:R-:W-:Y:S02]  /*3010*/  MOV R0, 0xffffffff ;  /* 0xffffffff00007802 */ /* 0x000fe40000000f00 */
[----:B------:R-:W-:-:S03]  /*3020*/  MOV R2, 0x3050 ;  /* 0x0000305000027802 */ /* 0x000fc60000000f00 */
[----:B------:R1:W-:Y:S04]  /*3030*/  STS [UR37+0x190], R0 ;  /* 0x00019000ff007988 */ /* 0x0003e80008000825 */
[----:B-1-3-5:R-:W-:Y:S05]  /*3040*/  CALL.REL.NOINC `($__internal_1_$__cuda_sm10x_tcgen05_guardrail_trap_phase_invalid_during_alloc) ;  /* 0x0000006c00a47944 */ /* 0x02afea0003c00000 */
.L_x_56:
[----:B------:R-:W-:Y:S05]  /*3050*/  WARPSYNC.ALL ;  /* 0x0000000000007948 */ /* 0x000fea0003800000 */
[----:B------:R-:W2:Y:S01]  /*3060*/  S2UR UR6, SR_CgaCtaId ;  /* 0x00000000000679c3 */ /* 0x000ea20000008800 */
[----:B------:R-:W-:Y:S01]  /*3070*/  UMOV UR4, 0x400 ;  /* 0x0000040000047882 */ /* 0x000fe20000000000 */
[----:B------:R-:W-:-:S06]  /*3080*/  NOP ;  /* 0x0000000000007918 */ /* 0x000fcc0000000000 */
[----:B------:R-:W-:Y:S06]  /*3090*/  BAR.ARV 0x6, 0xa0 ;  /* 0x0182800000007b1d */ /* 0x000fec0000002000 */
[----:B------:R-:W4:Y:S01]  /*30a0*/  LDCU UR7, c[0x0][0x38c] ;  /* 0x00007180ff0777ac */ /* 0x000f220008000800 */
[----:B------:R-:W-:Y:S01]  /*30b0*/  IMAD.MOV.U32 R11, RZ, RZ, 0x1 ;  /* 0x00000001ff0b7424 */ /* 0x000fe200078e00ff */
[----:B------:R-:W-:Y:S01]  /*30c0*/  CS2R R8, SRZ ;  /* 0x0000000000087805 */ /* 0x000fe2000001ff00 */
[----:B------:R-:W-:Y:S01]  /*30d0*/  IMAD.MOV.U32 R10, RZ, RZ, RZ ;  /* 0x000000ffff0a7224 */ /* 0x000fe200078e00ff */
[----:B------:R-:W-:Y:S01]  /*30e0*/  UMOV UR18, URZ ;  /* 0x000000ff00127c82 */ /* 0x000fe20008000000 */
[----:B------:R-:W-:Y:S01]  /*30f0*/  UMOV UR17, URZ ;  /* 0x000000ff00117c82 */ /* 0x000fe20008000000 */
[----:B------:R-:W-:Y:S01]  /*3100*/  UMOV UR22, 0x0 ;  /* 0x0000000000167882 */ /* 0x000fe20000000000 */
[----:B------:R-:W-:Y:S01]  /*3110*/  UMOV UR23, 0x4400490 ;  /* 0x0440049000177882 */ /* 0x000fe20000000000 */
[----:B------:R-:W-:Y:S01]  /*3120*/  UMOV UR20, 0x0 ;  /* 0x0000000000147882 */ /* 0x000fe20000000000 */
[----:B------:R-:W-:Y:S01]  /*3130*/  UMOV UR21, 0x4400490 ;  /* 0x0440049000157882 */ /* 0x000fe20000000000 */
[----:B--2---:R-:W-:Y:S01]  /*3140*/  ULEA UR6, UR6, UR4, 0x18 ;  /* 0x0000000406067291 */ /* 0x004fe2000f8ec0ff */
[----:B------:R-:W2:Y:S03]  /*3150*/  LDCU UR4, c[0x0][0x38c] ;  /* 0x00007180ff0477ac */ /* 0x000ea60008000800 */
[----:B------:R-:W-:-:S02]  /*3160*/  UIADD3 UR11, UPT, UPT, UR6, 0x8800, URZ ;  /* 0x00008800060b7890 */ /* 0x000fc4000fffe0ff */
[----:B----4-:R-:W-:-:S03]  /*3170*/  UIADD3 UR7, UPT, UPT, UR7, 0x1f, URZ ;  /* 0x0000001f07077890 */ /* 0x010fc6000fffe0ff */
[----:B-1----:R-:W1:Y:S01]  /*3180*/  LDS R0, [UR6+0x190] ;  /* 0x00019006ff007984 */ /* 0x002e620008000800 */
[----:B------:R-:W-:Y:S02]  /*3190*/  UIADD3 UR12, UPT, UPT, UR6, 0x11800, URZ ;  /* 0x00011800060c7890 */ /* 0x000fe4000fffe0ff */
[----:B------:R-:W-:Y:S02]  /*31a0*/  USHF.R.S32.HI UR5, URZ, 0x1f, UR7 ;  /* 0x0000001fff057899 */ /* 0x000fe40008011407 */
[----:B------:R-:W-:Y:S02]  /*31b0*/  USHF.R.U32.HI UR11, URZ, 0x4, UR11 ;  /* 0x00000004ff0b7899 */ /* 0x000fe4000801160b */
[----:B------:R-:W-:Y:S02]  /*31c0*/  ULEA.HI UR5, UR5, UR7, URZ, 0x5 ;  /* 0x0000000705057291 */ /* 0x000fe4000f8f28ff */
[----:B------:R-:W-:Y:S02]  /*31d0*/  USHF.R.U32.HI UR12, URZ, 0x4, UR12 ;  /* 0x00000004ff0c7899 */ /* 0x000fe4000801160c */
[----:B------:R-:W-:-:S02]  /*31e0*/  USHF.R.S32.HI UR5, URZ, 0x5, UR5 ;  /* 0x00000005ff057899 */ /* 0x000fc40008011405 */
[----:B------:R-:W-:Y:S02]  /*31f0*/  ULOP3.LUT UR11, UR11, 0x3fff, URZ, 0xc0, !UPT ;  /* 0x00003fff0b0b7892 */ /* 0x000fe4000f8ec0ff */
[----:B------:R-:W-:Y:S02]  /*3200*/  UISETP.LT.AND UP0, UPT, UR5, 0x1, UPT ;  /* 0x000000010500788c */ /* 0x000fe4000bf01270 */
[----:B------:R-:W-:Y:S02]  /*3210*/  ULOP3.LUT UR12, UR12, 0x3fff, URZ, 0xc0, !UPT ;  /* 0x00003fff0c0c7892 */ /* 0x000fe4000f8ec0ff */
[----:B------:R-:W-:Y:S02]  /*3220*/  USEL UR10, UR5, 0x1, !UP0 ;  /* 0x00000001050a7887 */ /* 0x000fe4000c000000 */
[----:B------:R-:W-:Y:S02]  /*3230*/  ULOP3.LUT UR11, UR11, 0x10000, URZ, 0xfc, !UPT ;  /* 0x000100000b0b7892 */ /* 0x000fe4000f8efcff */
[----:B------:R-:W-:-:S02]  /*3240*/  ULOP3.LUT UR12, UR12, 0x10000, URZ, 0xfc, !UPT ;  /* 0x000100000c0c7892 */ /* 0x000fc4000f8efcff */
[----:B------:R-:W-:Y:S02]  /*3250*/  UIADD3 UR10, UPT, UPT, -UR10, URZ, URZ ;  /* 0x000000ff0a0a7290 */ /* 0x000fe4000fffe1ff */
[----:B--2---:R-:W-:Y:S01]  /*3260*/  UISETP.GE.AND UP3, UPT, UR4, 0x1, UPT ;  /* 0x000000010400788c */ /* 0x004fe2000bf66270 */
[----:B-1----:R-:W-:-:S15]  /*3270*/  R2UR UR19, R0 ;  /* 0x00000000001372ca */ /* 0x002fde00000e0000 */
.L_x_65:
[----:B------:R-:W-:Y:S02]  /*3280*/  LEA R0, R10, UR6, 0x3 ;  /* 0x000000060a007c11 */ /* 0x000fe4000f8e18ff */
[----:B------:R-:W-:Y:S02]  /*3290*/  SHF.L.U32 R2, R9, 0x1f, RZ ;  /* 0x0000001f09027819 */ /* 0x000fe400000006ff */
[----:B------:R-:W-:Y:S01]  /*32a0*/  PLOP3.LUT P0, PT, PT, PT, UP3, 0x80, 0x8 ;  /* 0x000000000008781c */ /* 0x000fe20003f0f038 */
[----:B------:R-:W-:Y:S01]  /*32b0*/  VIADD R3, R0, 0xf0 ;  /* 0x000000f000037836 */ /* 0x000fe20000000000 */
[----:B-1----:R-:W1:Y:S02]  /*32c0*/  SYNCS.PHASECHK.TRANS64.TRYWAIT P1, [R0+URZ+0xe0], R2 ;  /* 0x0000e002000075a7 */ /* 0x002e6400080211ff */
[----:B-1--4-:R-:W-:Y:S09]  /*32d0*/  @!P1 BRA `(.L_x_59) ;  /* 0x0000006400009947 */ /* 0x012ff20003800000 */
.L_x_162:
[----:B------:R-:W-:Y:S01]  /*32e0*/  LEA R4, R10, UR6, 0x4 ;  /* 0x000000060a047c11 */ /* 0x000fe2000f8e20ff */
[----:B------:R-:W-:Y:S01]  /*32f0*/  @UP3 ULEA UR4, UR17, UR6, 0x3 ;  /* 0x0000000611043291 */ /* 0x000fe2000f8e18ff */
[----:B------:R-:W-:Y:S01]  /*3300*/  PLOP3.LUT P2, PT, PT, PT, PT, 0x80, 0x8 ;  /* 0x000000000008781c */ /* 0x000fe20003f4f070 */
[----:B------:R-:W-:Y:S01]  /*3310*/  ULEA UR8, UR18, UR6, 0x3 ;  /* 0x0000000612087291 */ /* 0x000fe2000f8e18ff */
[----:B------:R-:W-:Y:S02]  /*3320*/  PRMT R3, RZ, 0x654, R3 ;  /* 0x00000654ff037816 */ /* 0x000fe40000000003 */
[----:B------:R-:W2:Y:S01]  /*3330*/  LDS.128 R4, [R4+0x170] ;  /* 0x0001700004047984 */ /* 0x000ea20000000c00 */
[----:B-1----:R-:W-:Y:S02]  /*3340*/  @P0 SHF.L.U32 R2, R8, 0x1f, RZ ;  /* 0x0000001f08020819 */ /* 0x002fe400000006ff */
[----:B------:R-:W-:Y:S01]  /*3350*/  SHF.L.U32 R0, R11, 0x1f, RZ ;  /* 0x0000001f0b007819 */ /* 0x000fe200000006ff */
[----:B------:R-:W-:Y:S01]  /*3360*/  @!PT LDS RZ, [RZ] ;  /* 0x00000000fffff984 */ /* 0x000fe20000000800 */
[----:B------:R-:W-:Y:S01]  /*3370*/  @!PT LDS RZ, [RZ] ;  /* 0x00000000fffff984 */ /* 0x000fe20000000800 */
[----:B------:R-:W-:Y:S01]  /*3380*/  @!PT LDS RZ, [RZ] ;  /* 0x00000000fffff984 */ /* 0x000fe20000000800 */
[----:B------:R-:W-:Y:S01]  /*3390*/  @!PT LDS RZ, [RZ] ;  /* 0x00000000fffff984 */ /* 0x000fe20000000800 */
[----:B------:R1:W-:Y:S06]  /*33a0*/  MEMBAR.ALL.CTA ;  /* 0x0000000000007992 */ /* 0x0003ec0000008000 */
[----:B-1----:R-:W1:Y:S02]  /*33b0*/  FENCE.VIEW.ASYNC.S ;  /* 0x00000000000073c6 */ /* 0x002e640000000000 */
[----:B-1----:R1:W-:Y:S01]  /*33c0*/  SYNCS.ARRIVE.TRANS64.RED.A1T0 RZ, [R3+URZ], RZ ;  /* 0x000000ff03ff79a7 */ /* 0x0023e200081004ff */
[----:B------:R1:W4:Y:S01]  /*33d0*/  @P0 SYNCS.PHASECHK.TRANS64.TRYWAIT P2, [UR4], R2 ;  /* 0x00000002ff0005a7 */ /* 0x0003220008041104 */
[----:B------:R-:W-:Y:S01]  /*33e0*/  ULEA.HI UR4, UR18, UR18, URZ, 0x1 ;  /* 0x0000001212047291 */ /* 0x000fe2000f8f08ff */
[----:B--2---:R-:W-:-:S03]  /*33f0*/  LOP3.LUT P1, RZ, R6, 0x1, RZ, 0xc0, !PT ;  /* 0x0000000106ff7812 */ /* 0x004fc6000782c0ff */
[----:B------:R-:W-:Y:S02]  /*3400*/  USHF.L.U32 UR9, UR4, 0x7, URZ ;  /* 0x0000000704097899 */ /* 0x000fe400080006ff */
[----:B------:R-:W-:Y:S02]  /*3410*/  ULOP3.LUT UR4, UR4, 0xffe, URZ, 0xc0, !UPT ;  /* 0x00000ffe04047892 */ /* 0x000fe4000f8ec0ff */
[----:B------:R-:W-:Y:S02]  /*3420*/  ULOP3.LUT UR9, UR9, 0xffffff00, URZ, 0xc0, !UPT ;  /* 0xffffff0009097892 */ /* 0x000fe4000f8ec0ff */
[----:B------:R-:W-:Y:S02]  /*3430*/  UIADD3 UR4, UPT, UPT, -UR4, UR18, URZ ;  /* 0x0000001204047290 */ /* 0x000fe4000fffe1ff */
[----:B------:R-:W-:Y:S01]  /*3440*/  UIADD3 UR9, UPT, UPT, UR19, UR9, URZ ;  /* 0x0000000913097290 */ /* 0x000fe2000fffe0ff */
[----:B------:R-:W2:Y:S03]  /*3450*/  SYNCS.PHASECHK.TRANS64.TRYWAIT P0, [UR8+0x120], R0 ;  /* 0x00012000ff0075a7 */ /* 0x000ea60008001108 */
[----:B------:R-:W-:Y:S01]  /*3460*/  ULEA UR9, UR4, UR9, 0x14 ;  /* 0x0000000904097291 */ /* 0x000fe2000f8ea0ff */
[----:B-12-4-:R-:W-:Y:S11]  /*3470*/  @!P0 BRA `(.L_x_60) ;  /* 0x0000006000ac8947 */ /* 0x016ff60003800000 */
.L_x_164:
[----:B------:R-:W-:Y:S01]  /*3480*/  IADD3 R10, PT, PT, R10, 0x1, RZ ;  /* 0x000000010a0a7810 */ /* 0x000fe20007ffe0ff */
[----:B------:R-:W-:Y:S06]  /*3490*/  BRA.U !UP3, `(.L_x_61) ;  /* 0x000000010b987547 */ /* 0x000fec000b800000 */
[----:B------:R-:W-:Y:S01]  /*34a0*/  UPLOP3.LUT UP4, UPT, UPT, UPT, UPT, 0x40, 0x4 ;  /* 0x000000000004789c */ /* 0x000fe20003f8e870 */
[----:B------:R-:W-:Y:S01]  /*34b0*/  UMOV UR16, UR10 ;  /* 0x0000000a00107c82 */ /* 0x000fe20008000000 */
[----:B------:R-:W-:Y:S01]  /*34c0*/  UMOV UR15, UR5 ;  /* 0x00000005000f7c82 */ /* 0x000fe20008000000 */
[----:B------:R-:W-:-:S08]  /*34d0*/  UMOV UR14, UR17 ;  /* 0x00000011000e7c82 */ /* 0x000fd00008000000 */
.L_x_64:
[----:B------:R-:W-:Y:S02]  /*34e0*/  UIADD3 UR16, UPT, UPT, UR16, 0x1, URZ ;  /* 0x0000000110107890 */ /* 0x000fe4000fffe0ff */
[----:B--2---:R-:W-:Y:S02]  /*34f0*/  ULEA UR7, UR14, UR6, 0x3 ;  /* 0x000000060e077291 */ /* 0x004fe4000f8e18ff */
[----:B------:R-:W-:Y:S01]  /*3500*/  UISETP.NE.AND UP0, UPT, UR16, URZ, UPT ;  /* 0x000000ff1000728c */ /* 0x000fe2000bf05270 */
[----:B----4-:R-:W-:Y:S10]  /*3510*/  @P2 BRA `(.L_x_62) ;  /* 0x00000000000c2947 */ /* 0x010ff40003800000 */
[----:B-1----:R-:W-:Y:S04]  /*3520*/  SHF.L.U32 R2, R8, 0x1f, RZ ;  /* 0x0000001f08027819 */ /* 0x002fe800000006ff */
[----:B------:R-:W1:Y:S02]  /*3530*/  SYNCS.PHASECHK.TRANS64.TRYWAIT P0, [UR7], R2 ;  /* 0x00000002ff0075a7 */ /* 0x000e640008001107 */
[----:B-1----:R-:W-:Y:S05]  /*3540*/  @!P0 BRA `(.L_x_63) ;  /* 0x0000006000908947 */ /* 0x002fea0003800000 */
.L_x_62:
[----:B------:R-:W-:Y:S01]  /*3550*/  UISETP.NE.AND UP1, UPT, UR15, 0x1, UPT ;  /* 0x000000010f00788c */ /* 0x000fe2000bf25270 */
[----:B------:R-:W-:Y:S01]  /*3560*/  PLOP3.LUT P2, PT, PT, PT, PT, 0x80, 0x8 ;  /* 0x000000000008781c */ /* 0x000fe20003f4f070 */
[----:B------:R-:W-:Y:S02]  /*3570*/  UIADD3 UR17, UPT, UPT, UR14, 0x1, URZ ;  /* 0x000000010e117890 */ /* 0x000fe4000fffe0ff */
[----:B------:R-:W-:Y:S02]  /*3580*/  ULEA UR24, UR14, UR12, 0xa ;  /* 0x0000000c0e187291 */ /* 0x000fe4000f8e50ff */
[----:B------:R-:W-:Y:S01]  /*3590*/  UISETP.NE.AND UP2, UPT, UR17, 0x9, UPT ;  /* 0x000000091100788c */ /* 0x000fe2000bf45270 */
[----:B------:R-:W-:Y:S01]  /*35a0*/  PLOP3.LUT P0, PT, PT, PT, UP1, 0x80, 0x8 ;  /* 0x000000000008781c */ /* 0x000fe20003f0f018 */
[----:B------:R-:W-:Y:S02]  /*35b0*/  ULEA UR26, UR14, UR11, 0x8 ;  /* 0x0000000b0e1a7291 */ /* 0x000fe4000f8e40ff */
[----:B------:R-:W-:Y:S02]  /*35c0*/  USEL UR13, URZ, 0x1, UP2 ;  /* 0x00000001ff0d7887 */ /* 0x000fe40009000000 */
[----:B------:R-:W-:Y:S02]  /*35d0*/  USEL UR17, UR17, URZ, UP2 ;  /* 0x000000ff11117287 */ /* 0x000fe40009000000 */
[----:B------:R-:W-:Y:S02]  /*35e0*/  UIADD3 UR30, UPT, UPT, UR24, 0x2, URZ ;  /* 0x00000002181e7890 */ /* 0x000fe4000fffe0ff */
[----:B------:R-:W-:Y:S01]  /*35f0*/  @UP1 ULEA UR4, UR17, UR6, 0x3 ;  /* 0x0000000611041291 */ /* 0x000fe2000f8e18ff */
[----:B------:R-:W-:Y:S01]  /*3600*/  LOP3.LUT R8, R8, UR13, RZ, 0x3c, !PT ;  /* 0x0000000d08087c12 */ /* 0x000fe2000f8e3cff */
[----:B------:R-:W-:Y:S02]  /*3610*/  UIADD3 UR28, UPT, UPT, UR26, 0x2, URZ ;  /* 0x000000021a1c7890 */ /* 0x000fe4000fffe0ff */
[----:B------:R-:W-:Y:S01]  /*3620*/  UIADD3 UR7, UPT, UPT, UR7, 0x48, URZ ;  /* 0x0000004807077890 */ /* 0x000fe2000fffe0ff */
[----:B-1----:R-:W-:Y:S01]  /*3630*/  @P0 SHF.L.U32 R0, R8, 0x1f, RZ ;  /* 0x0000001f08000819 */ /* 0x002fe200000006ff */
[----:B------:R-:W-:Y:S01]  /*3640*/  UMOV UR25, 0x80004020 ;  /* 0x8000402000197882 */ /* 0x000fe20000000000 */
[----:B------:R-:W-:Y:S01]  /*3650*/  UMOV UR27, 0x80004020 ;  /* 0x80004020001b7882 */ /* 0x000fe20000000000 */
[----:B------:R-:W-:Y:S01]  /*3660*/  UMOV UR31, 0x80004020 ;  /* 0x80004020001f7882 */ /* 0x000fe20000000000 */
[----:B------:R2:W4:Y:S01]  /*3670*/  @P0 SYNCS.PHASECHK.TRANS64.TRYWAIT P2, [UR4], R0 ;  /* 0x00000000ff0005a7 */ /* 0x0005220008041104 */
[----:B------:R-:W-:Y:S01]  /*3680*/  UIADD3 UR15, UPT, UPT, UR15, -0x1, URZ ;  /* 0xffffffff0f0f7890 */ /* 0x000fe2000fffe0ff */
[----:B------:R2:W-:Y:S01]  /*3690*/  UTCHMMA gdesc[UR26], gdesc[UR24], tmem[UR9], tmem[UR22], idesc[UR23], UP4 ;  /* 0x00ff16181a0075ea */ /* 0x0005e2000a000009 */
[----:B------:R-:W-:Y:S01]  /*36a0*/  UPLOP3.LUT UP4, UPT, UPT, UPT, UPT, 0x80, 0x8 ;  /* 0x000000000008789c */ /* 0x000fe20003f8f070 */
[----:B------:R-:W-:Y:S01]  /*36b0*/  UMOV UR29, 0x80004020 ;  /* 0x80004020001d7882 */ /* 0x000fe20000000000 */
[----:B------:R-:W-:Y:S01]  /*36c0*/  UMOV UR14, UR17 ;  /* 0x00000011000e7c82 */ /* 0x000fe20008000000 */
[----:B------:R2:W-:Y:S01]  /*36d0*/  UTCHMMA gdesc[UR28], gdesc[UR30], tmem[UR9], tmem[UR20], idesc[UR21], UPT ;  /* 0x00ff141e1c0075ea */ /* 0x0005e2000b800009 */
[----:B------:R2:W-:Y:S01]  /*36e0*/  UTCBAR [UR7], URZ ;  /* 0x000000ff070073e9 */ /* 0x0005e200080000ff */
[----:B------:R-:W-:Y:S06]  /*36f0*/  BRA.U UP0, `(.L_x_64) ;  /* 0xfffffffd00787547 */ /* 0x000fec000b83ffff */
.L_x_61:
[----:B------:R-:W-:Y:S01]  /*3700*/  UIADD3 UR18, UPT, UPT, UR18, 0x1, URZ ;  /* 0x0000000112127890 */ /* 0x000fe2000fffe0ff */
[C---:B------:R-:W-:Y:S01]  /*3710*/  ISETP.NE.AND P0, PT, R10.reuse, 0x2, PT ;  /* 0x000000020a00780c */ /* 0x040fe20003f05270 */
[----:B------:R-:W-:Y:S02]  /*3720*/  UIADD3 UR8, UPT, UPT, UR8, 0x100, URZ ;  /* 0x0000010008087890 */ /* 0x000fe4000fffe0ff */
[----:B------:R-:W-:Y:S01]  /*3730*/  UISETP.NE.AND UP0, UPT, UR18, 0x4, UPT ;  /* 0x000000041200788c */ /* 0x000fe2000bf05270 */
[----:B-12---:R-:W-:Y:S02]  /*3740*/  SEL R0, RZ, 0x1, P0 ;  /* 0x00000001ff007807 */ /* 0x006fe40000000000 */
[----:B------:R-:W-:Y:S01]  /*3750*/  SEL R10, R10, RZ, P0 ;  /* 0x000000ff0a0a7207 */ /* 0x000fe20000000000 */
[----:B------:R-:W-:Y:S01]  /*3760*/  USEL UR4, URZ, 0x1, UP0 ;  /* 0x00000001ff047887 */ /* 0x000fe20008000000 */
[----:B------:R-:W-:Y:S01]  /*3770*/  LOP3.LUT R9, R9, R0, RZ, 0x3c, !PT ;  /* 0x0000000009097212 */ /* 0x000fe200078e3cff */
[----:B------:R-:W-:Y:S01]  /*3780*/  USEL UR18, UR18, URZ, UP0 ;  /* 0x000000ff12127287 */ /* 0x000fe20008000000 */
[----:B------:R1:W-:Y:S03]  /*3790*/  UTCBAR [UR8], URZ ;  /* 0x000000ff080073e9 */ /* 0x0003e600080000ff */
[----:B------:R-:W-:Y:S01]  /*37a0*/  LOP3.LUT R11, R11, UR4, RZ, 0x3c, !PT ;  /* 0x000000040b0b7c12 */ /* 0x000fe2000f8e3cff */
[----:B------:R-:W-:Y:S07]  /*37b0*/  @P1 BRA `(.L_x_65) ;  /* 0xfffffff800b01947 */ /* 0x000fee000383ffff */
[----:B------:R-:W2:Y:S01]  /*37c0*/  S2UR UR4, SR_CgaCtaId ;  /* 0x00000000000479c3 */ /* 0x000ea20000008800 */
[----:B------:R-:W-:Y:S01]  /*37d0*/  ELECT P0, URZ, PT ;  /* 0x0000000000ff782f */ /* 0x000fe20003800000 */
[----:B------:R-:W-:Y:S01]  /*37e0*/  IMAD.MOV.U32 R0, RZ, RZ, 0x1 ;  /* 0x00000001ff007424 */ /* 0x000fe200078e00ff */
[----:B------:R-:W-:Y:S01]  /*37f0*/  UIADD3 UR6, UPT, UPT, UR6, 0x120, URZ ;  /* 0x0000012006067890 */ /* 0x000fe2000fffe0ff */
[----:B------:R-:W-:Y:S01]  /*3800*/  SHF.L.U32 R2, R11, 0x1f, RZ ;  /* 0x0000001f0b027819 */ /* 0x000fe200000006ff */
[----:B------:R-:W-:-:S03]  /*3810*/  UMOV UR5, 0x40 ;  /* 0x0000004000057882 */ /* 0x000fc60000000000 */
[----:B------:R-:W-:Y:S01]  /*3820*/  UVIRTCOUNT.DEALLOC.SMPOOL 0x80 ;  /* 0x000000800000784c */ /* 0x000fe20000000000 */
[----:B--2---:R-:W-:Y:S02]  /*3830*/  ULEA UR4, UR4, UR5, 0x18 ;  /* 0x0000000504047291 */ /* 0x004fe4000f8ec0ff */
[----:B------:R-:W-:-:S07]  /*3840*/  ULEA UR5, UR18, UR6, 0x3 ;  /* 0x0000000612057291 */ /* 0x000fce000f8e18ff */
[----:B------:R2:W-:Y:S02]  /*3850*/  @P0 STS.U8 [UR4+0x1c], R0 ;  /* 0x00001c00ff000988 */ /* 0x0005e40008000004 */
[----:B------:R-:W3:Y:S02]  /*3860*/  SYNCS.PHASECHK.TRANS64.TRYWAIT P0, [UR5], R2 ;  /* 0x00000002ff0075a7 */ /* 0x000ee40008001105 */
[----:B--23--:R-:W-:Y:S05]  /*3870*/  @!P0 BRA `(.L_x_66) ;  /* 0x0000005c00dc8947 */ /* 0x00cfea0003800000 */
.L_x_167:
[----:B------:R-:W-:-:S04]  /*3880*/  UIADD3 UR7, UPT, UPT, UR18, 0x1, URZ ;  /* 0x0000000112077890 */ /* 0x000fc8000fffe0ff */
[----:B------:R-:W-:-:S04]  /*3890*/  UISETP.NE.AND UP0, UPT, UR7, 0x4, UPT ;  /* 0x000000040700788c */ /* 0x000fc8000bf05270 */
[----:B-1----:R-:W-:Y:S02]  /*38a0*/  USEL UR8, URZ, 0x1, UP0 ;  /* 0x00000001ff087887 */ /* 0x002fe40008000000 */
[----:B------:R-:W-:-:S04]  /*38b0*/  USEL UR7, UR7, URZ, UP0 ;  /* 0x000000ff07077287 */ /* 0x000fc80008000000 */
[----:B------:R-:W-:Y:S01]  /*38c0*/  ULEA UR5, UR7, UR6, 0x3 ;  /* 0x0000000607057291 */ /* 0x000fe2000f8e18ff */
[----:B--2---:R-:W-:-:S04]  /*38d0*/  LOP3.LUT R2, R11, UR8, RZ, 0x3c, !PT ;  /* 0x000000080b027c12 */ /* 0x004fc8000f8e3cff */
[----:B------:R-:W-:-:S04]  /*38e0*/  SHF.L.U32 R3, R2, 0x1f, RZ ;  /* 0x0000001f02037819 */ /* 0x000fc800000006ff */
[----:B------:R-:W1:Y:S02]  /*38f0*/  SYNCS.PHASECHK.TRANS64.TRYWAIT P0, [UR5], R3 ;  /* 0x00000003ff0075a7 */ /* 0x000e640008001105 */
[----:B-1----:R-:W-:Y:S05]  /*3900*/  @!P0 BRA `(.L_x_67) ;  /* 0x0000005c00d08947 */ /* 0x002fea0003800000 */
.L_x_169:
        /* <DEDUP_REMOVED lines=9> */
.L_x_171:
[----:B------:R-:W-:-:S04]  /*39a0*/  UIADD3 UR7, UPT, UPT, UR7, 0x1, URZ ;  /* 0x0000000107077890 */ /* 0x000fc8000fffe0ff */
[----:B------:R-:W-:-:S04]  /*39b0*/  UISETP.NE.AND UP0, UPT, UR7, 0x4, UPT ;  /* 0x000000040700788c */ /* 0x000fc8000bf05270 */
[----:B------:R-:W-:Y:S02]  /*39c0*/  USEL UR5, URZ, 0x1, UP0 ;  /* 0x00000001ff057887 */ /* 0x000fe40008000000 */
[----:B------:R-:W-:-:S04]  /*39d0*/  USEL UR7, UR7, URZ, UP0 ;  /* 0x000000ff07077287 */ /* 0x000fc80008000000 */
[----:B------:R-:W-:Y:S01]  /*39e0*/  ULEA UR7, UR7, UR6, 0x3 ;  /* 0x0000000607077291 */ /* 0x000fe2000f8e18ff */
[----:B------:R-:W-:-:S04]  /*39f0*/  LOP3.LUT R2, R2, UR5, RZ, 0x3c, !PT ;  /* 0x0000000502027c12 */ /* 0x000fc8000f8e3cff */
[----:B------:R-:W-:-:S04]  /*3a00*/  SHF.L.U32 R2, R2, 0x1f, RZ ;  /* 0x0000001f02027819 */ /* 0x000fc800000006ff */
[----:B------:R-:W2:Y:S02]  /*3a10*/  SYNCS.PHASECHK.TRANS64.TRYWAIT P0, [UR7], R2 ;  /* 0x00000002ff0075a7 */ /* 0x000ea40008001107 */
[----:B--2---:R-:W-:Y:S05]  /*3a20*/  @!P0 BRA `(.L_x_69) ;  /* 0x0000005c00b88947 */ /* 0x004fea0003800000 */
.L_x_173:
[----:B------:R-:W-:Y:S01]  /*3a30*/  NOP ;  /* 0x0000000000007918 */ /* 0x000fe20000000000 */
[----:B-1----:R-:W1:Y:S01]  /*3a40*/  LDS R0, [UR4+0x14] ;  /* 0x00001404ff007984 */ /* 0x002e620008000800 */
[----:B------:R-:W-:Y:S01]  /*3a50*/  ULOP3.LUT UR6, UR19, 0xffff, URZ, 0xc0, !UPT ;  /* 0x0000ffff13067892 */ /* 0x000fe2000f8ec0ff */
[----:B------:R-:W-:Y:S01]  /*3a60*/  UMOV UR8, 0xffff ;  /* 0x0000ffff00087882 */ /* 0x000fe20000000000 */
[----:B------:R-:W-:Y:S02]  /*3a70*/  UMOV UR5, 0x1 ;  /* 0x0000000100057882 */ /* 0x000fe40000000000 */
[----:B------:R-:W-:-:S04]  /*3a80*/  USHF.R.U32.HI UR6, URZ, 0x5, UR6 ;  /* 0x00000005ff067899 */ /* 0x000fc80008011606 */
[----:B------:R-:W-:Y:S02]  /*3a90*/  USHF.L.U32 UR8, UR8, UR6, URZ ;  /* 0x0000000608087299 */ /* 0x000fe400080006ff */
[----:B------:R-:W-:-:S04]  /*3aa0*/  USHF.L.U32 UR5, UR5, UR6, URZ ;  /* 0x0000000605057299 */ /* 0x000fc800080006ff */
[----:B-1----:R-:W-:-:S04]  /*3ab0*/  LOP3.LUT R0, R0, UR8, RZ, 0xc0, !PT ;  /* 0x0000000800007c12 */ /* 0x002fc8000f8ec0ff */
[----:B------:R-:W-:-:S13]  /*3ac0*/  ISETP.NE.AND P0, PT, R0, UR8, PT ;  /* 0x0000000800007c0c */ /* 0x000fda000bf05270 */
[----:B------:R-:W-:Y:S05]  /*3ad0*/  @P0 BRA `(.L_x_70) ;  /* 0x0000000000580947 */ /* 0x000fea0003800000 */
[----:B------:R-:W1:Y:S02]  /*3ae0*/  LDS R0, [UR4+0x18] ;  /* 0x00001804ff007984 */ /* 0x000e640008000800 */
[----:B-1----:R-:W-:-:S04]  /*3af0*/  LOP3.LUT R0, R0, UR5, RZ, 0xc0, !PT ;  /* 0x0000000500007c12 */ /* 0x002fc8000f8ec0ff */
[----:B------:R-:W-:-:S13]  /*3b00*/  ISETP.NE.AND P0, PT, R0, UR5, PT ;  /* 0x0000000500007c0c */ /* 0x000fda000bf05270 */
[----:B------:R-:W-:Y:S05]  /*3b10*/  @P0 BRA `(.L_x_71) ;  /* 0x00000000003c0947 */ /* 0x000fea0003800000 */
[----:B------:R-:W1:Y:S01]  /*3b20*/  S2R R2, SR_LANEID ;  /* 0x0000000000027919 */ /* 0x000e620000000000 */
[----:B------:R-:W-:Y:S01]  /*3b30*/  ULOP3.LUT UR8, URZ, UR8, URZ, 0x33, !UPT ;  /* 0x00000008ff087292 */ /* 0x000fe2000f8e33ff */
[----:B------:R-:W-:Y:S02]  /*3b40*/  VOTEU.ANY UR7, UPT, PT ;  /* 0x0000000000077886 */ /* 0x000fe400038e0100 */
[----:B------:R-:W-:-:S03]  /*3b50*/  UFLO.U32 UR7, UR7 ;  /* 0x00000007000772bd */ /* 0x000fc600080e0000 */
[----:B------:R-:W-:-:S04]  /*3b60*/  IMAD.U32 R0, RZ, RZ, UR8 ;  /* 0x00000008ff007e24 */ /* 0x000fc8000f8e00ff */
[----:B------:R2:W3:Y:S02]  /*3b70*/  REDUX UR6, R0 ;  /* 0x00000000000673c4 */ /* 0x0004e40000000000 */
[----:B------:R1:W-:Y:S02]  /*3b80*/  UTCATOMSWS.AND URZ, UR8 ;  /* 0x0000000800ff79e3 */ /* 0x0003e40008000000 */
[----:B-1----:R-:W-:Y:S02]  /*3b90*/  ISETP.EQ.U32.AND P0, PT, R2, UR7, PT ;  /* 0x0000000702007c0c */ /* 0x002fe4000bf02070 */
[----:B--2---:R-:W-:Y:S02]  /*3ba0*/  LOP3.LUT R0, RZ, UR5, RZ, 0x33, !PT ;  /* 0x00000005ff007c12 */ /* 0x004fe4000f8e33ff */
[----:B---3--:R-:W-:Y:S02]  /*3bb0*/  MOV R2, UR6 ;  /* 0x0000000600027c02 */ /* 0x008fe40008000f00 */
[----:B------:R-:W1:Y:S07]  /*3bc0*/  REDUX UR5, R0 ;  /* 0x00000000000573c4 */ /* 0x000e6e0000000000 */
[----:B------:R2:W-:Y:S01]  /*3bd0*/  @P0 ATOMS.AND RZ, [UR4+0x14], R2 ;  /* 0x00001402ffff098c */ /* 0x0005e2000a800004 */
[----:B-1----:R-:W-:-:S05]  /*3be0*/  IMAD.U32 R0, RZ, RZ, UR5 ;  /* 0x00000005ff007e24 */ /* 0x002fca000f8e00ff */
[----:B------:R2:W-:Y:S01]  /*3bf0*/  @P0 ATOMS.AND RZ, [UR4+0x18], R0 ;  /* 0x00001800ffff098c */ /* 0x0005e2000a800004 */
[----:B------:R-:W-:Y:S05]  /*3c00*/  BRA `(.L_x_72) ;  /* 0x0000000000147947 */ /* 0x000fea0003800000 */
.L_x_71:
[----:B------:R-:W-:Y:S02]  /*3c10*/  MOV R2, 0x3c30 ;  /* 0x00003c3000027802 */ /* 0x000fe40000000f00 */
[----:B----45:R-:W-:Y:S05]  /*3c20*/  CALL.REL.NOINC `($__internal_0_$__cuda_sm10x_tcgen05_guardrail_trap_col_being_dealloced_not_returned_by_alloc) ;  /* 0x0000006000a07944 */ /* 0x030fea0003c00000 */
[----:B------:R-:W-:Y:S05]  /*3c30*/  BRA `(.L_x_72) ;  /* 0x0000000000087947 */ /* 0x000fea0003800000 */
.L_x_70:
[----:B------:R-:W-:Y:S02]  /*3c40*/  MOV R2, 0x3c60 ;  /* 0x00003c6000027802 */ /* 0x000fe40000000f00 */
[----:B----45:R-:W-:Y:S05]  /*3c50*/  CALL.REL.NOINC `($__internal_2_$__cuda_sm10x_tcgen05_guardrail_trap_unallocated_columns_being_dealloced) ;  /* 0x0000006000ac7944 */ /* 0x030fea0003c00000 */
.L_x_72:
[----:B------:R-:W-:Y:S01]  /*3c60*/  NOP ;  /* 0x0000000000007918 */ /* 0x000fe20000000000 */
[----:B------:R-:W-:Y:S05]  /*3c70*/  EXIT ;  /* 0x000000000000794d */ /* 0x000fea0003800000 */
.L_x_54:
[----:B------:R-:W-:-:S09]  /*3c80*/  UISETP.NE.OR UP2, UPT, UR8, 0x3, !UP2 ;  /* 0x000000030800788c */ /* 0x000fd2000d745670 */
[----:B------:R-:W-:Y:S05]  /*3c90*/  BRA.U UP2, `(.L_x_73) ;  /* 0x0000001102087547 */ /* 0x000fea000b800000 */
[----:B------:R-:W1:Y:S01]  /*3ca0*/  LDC R0, c[0x0][0xb30] ;  /* 0x0002cc00ff007b82 */ /* 0x000e620000000800 */
[----:B------:R-:W2:Y:S01]  /*3cb0*/  LDCU.64 UR8, c[0x0][0x888] ;  /* 0x00011100ff0877ac */ /* 0x000ea20008000a00 */
[----:B------:R-:W-:Y:S02]  /*3cc0*/  HFMA2 R27, -RZ, RZ, 0, 0 ;  /* 0x00000000ff1b7431 */ /* 0x000fe400000001ff */
[----:B------:R-:W-:Y:S01]  /*3cd0*/  IMAD.MOV.U32 R29, RZ, RZ, 0x1 ;  /* 0x00000001ff1d7424 */ /* 0x000fe200078e00ff */
[----:B------:R-:W-:Y:S01]  /*3ce0*/  MOV R25, 0x2000 ;  /* 0x0000200000197802 */ /* 0x000fe20000000f00 */
[----:B------:R-:W4:Y:S01]  /*3cf0*/  LDCU.64 UR4, c[0x0][0x890] ;  /* 0x00011200ff0477ac */ /* 0x000f220008000a00 */
[----:B------:R-:W-:Y:S01]  /*3d00*/  IMAD.MOV.U32 R28, RZ, RZ, RZ ;  /* 0x000000ffff1c7224 */ /* 0x000fe200078e00ff */
[----:B------:R-:W3:Y:S01]  /*3d10*/  LDC R24, c[0x0][0x370] ;  /* 0x0000dc00ff187b82 */ /* 0x000ee20000000800 */
[----:B------:R-:W-:Y:S01]  /*3d20*/  UMOV UR7, 0x400 ;  /* 0x0000040000077882 */ /* 0x000fe20000000000 */
[----:B------:R-:W-:-:S02]  /*3d30*/  UPLOP3.LUT UP1, UPT, UPT, UPT, UPT, 0x40, 0x4 ;  /* 0x000000000004789c */ /* 0x000fc40003f2e870 */
[----:B------:R-:W-:-:S04]  /*3d40*/  ULEA UR7, UR37, UR7, 0x18 ;  /* 0x0000000725077291 */ /* 0x000fc8000f8ec0ff */
[----:B------:R-:W3:Y:S01]  /*3d50*/  LDC R3, c[0x0][0xb0c] ;  /* 0x0002c300ff037b82 */ /* 0x000ee20000000800 */
[----:B------:R-:W-:Y:S02]  /*3d60*/  UIADD3 UR13, UPT, UPT, UR7, 0xa8, URZ ;  /* 0x000000a8070d7890 */ /* 0x000fe4000fffe0ff */
[----:B--2---:R-:W-:Y:S02]  /*3d70*/  UISETP.NE.U32.AND UP2, UPT, UR8, URZ, UPT ;  /* 0x000000ff0800728c */ /* 0x004fe4000bf45070 */
[----:B------:R-:W-:Y:S02]  /*3d80*/  UIADD3 UR33, UPT, UPT, UR7, 0x90, URZ ;  /* 0x0000009007217890 */ /* 0x000fe4000fffe0ff */
[----:B----4-:R-:W-:Y:S01]  /*3d90*/  UISETP.NE.U32.AND UP3, UPT, UR4, URZ, UPT ;  /* 0x000000ff0400728c */ /* 0x010fe2000bf65070 */
[----:B------:R-:W2:Y:S01]  /*3da0*/  LDC R18, c[0x0][0xb20] ;  /* 0x0002c800ff127b82 */ /* 0x000ea20000000800 */
[----:B-1----:R-:W-:Y:S01]  /*3db0*/  ISETP.NE.AND P1, PT, R0, 0x1, PT ;  /* 0x000000010000780c */ /* 0x002fe20003f25270 */
[----:B------:R-:W-:-:S02]  /*3dc0*/  UISETP.NE.AND.EX UP2, UPT, UR9, URZ, UPT, UP2 ;  /* 0x000000ff0900728c */ /* 0x000fc4000bf45320 */
[----:B------:R-:W-:Y:S02]  /*3dd0*/  UIADD3 UR25, UPT, UPT, UR7, 0x98, URZ ;  /* 0x0000009807197890 */ /* 0x000fe4000fffe0ff */
[----:B------:R-:W-:Y:S02]  /*3de0*/  UIADD3 UR17, UPT, UPT, UR7, 0xa0, URZ ;  /* 0x000000a007117890 */ /* 0x000fe4000fffe0ff */
[----:B------:R-:W1:Y:S01]  /*3df0*/  LDC.64 R30, c[0x0][0x348] ;  /* 0x0000d200ff1e7b82 */ /* 0x000e620000000a00 */
[----:B------:R-:W-:Y:S02]  /*3e00*/  UPRMT UR13, UR37, 0x654, UR13 ;  /* 0x00000654250d7896 */ /* 0x000fe4000800000d */
[----:B------:R-:W-:-:S05]  /*3e10*/  UISETP.NE.AND.EX UP3, UPT, UR5, URZ, UPT, UP3 ;  /* 0x000000ff0500728c */ /* 0x000fca000bf65330 */
[----:B------:R-:W4:Y:S08]  /*3e20*/  LDC.64 R16, c[0x0][0xb10] ;  /* 0x0002c400ff107b82 */ /* 0x000f300000000a00 */
[----:B------:R-:W1:Y:S08]  /*3e30*/  LDC.64 R6, c[0x0][0xb18] ;  /* 0x0002c600ff067b82 */ /* 0x000e700000000a00 */
[----:B------:R-:W1:Y:S08]  /*3e40*/  LDC.64 R4, c[0x0][0xb28] ;  /* 0x0002ca00ff047b82 */ /* 0x000e700000000a00 */
[----:B--23--:R-:W1:Y:S02]  /*3e50*/  LDC R19, c[0x0][0x374] ;  /* 0x0000dd00ff137b82 */ /* 0x00ce640000000800 */
.L_x_84:
[C---:B------:R-:W-:Y:S02]  /*3e60*/  LEA R0, R28.reuse, UR7, 0x3 ;  /* 0x000000071c007c11 */ /* 0x040fe4000f8e18ff */
[----:B------:R-:W-:Y:S02]  /*3e70*/  SHF.L.U32 R2, R27, 0x1f, RZ ;  /* 0x0000001f1b027819 */ /* 0x000fe400000006ff */
[----:B------:R-:W-:Y:S02]  /*3e80*/  LEA R20, R28, UR7, 0x4 ;  /* 0x000000071c147c11 */ /* 0x000fe4000f8e20ff */
[----:B--2---:R-:W2:Y:S02]  /*3e90*/  SYNCS.PHASECHK.TRANS64.TRYWAIT P0, [R0+URZ+0xe0], R2 ;  /* 0x0000e002000075a7 */ /* 0x004ea400080011ff */
[----:B--2---:R-:W-:Y:S05]  /*3ea0*/  @!P0 BRA `(.L_x_74) ;  /* 0x0000005800b08947 */ /* 0x004fea0003800000 */
.L_x_174:
[----:B------:R-:W-:Y:S01]  /*3eb0*/  ISETP.GE.AND P0, PT, R40, 0x1, PT ;  /* 0x000000012800780c */ /* 0x000fe20003f06270 */
[----:B------:R-:W3:Y:S01]  /*3ec0*/  LDS.128 R20, [R20+0x170] ;  /* 0x0001700014147984 */ /* 0x000ee20000000c00 */
[----:B--2---:R-:W-:Y:S01]  /*3ed0*/  VIADD R0, R0, 0xf0 ;  /* 0x000000f000007836 */ /* 0x004fe20000000000 */
[----:B------:R-:W-:Y:S01]  /*3ee0*/  @!PT LDS RZ, [RZ] ;  /* 0x00000000fffff984 */ /* 0x000fe20000000800 */
[----:B------:R-:W-:Y:S01]  /*3ef0*/  @!PT LDS RZ, [RZ] ;  /* 0x00000000fffff984 */ /* 0x000fe20000000800 */
[----:B------:R-:W-:Y:S01]  /*3f00*/  @!PT LDS RZ, [RZ] ;  /* 0x00000000fffff984 */ /* 0x000fe20000000800 */
[----:B------:R-:W-:Y:S01]  /*3f10*/  @!PT LDS RZ, [RZ] ;  /* 0x00000000fffff984 */ /* 0x000fe20000000800 */
[----:B------:R2:W-:Y:S06]  /*3f20*/  MEMBAR.ALL.CTA ;  /* 0x0000000000007992 */ /* 0x0005ec0000008000 */
[----:B--2---:R-:W2:Y:S01]  /*3f30*/  FENCE.VIEW.ASYNC.S ;  /* 0x00000000000073c6 */ /* 0x004ea20000000000 */
[----:B------:R-:W-:Y:S04]  /*3f40*/  PRMT R0, RZ, 0x654, R0 ;  /* 0x00000654ff007816 */ /* 0x000fe80000000000 */
[----:B--2---:R2:W-:Y:S01]  /*3f50*/  SYNCS.ARRIVE.TRANS64.RED.A1T0 RZ, [R0+URZ], RZ ;  /* 0x000000ff00ff79a7 */ /* 0x0045e200081004ff */
[----:B---3--:R-:W-:Y:S11]  /*3f60*/  LOP3.LUT P3, RZ, R22, 0x1, RZ, 0xc0, !PT ;  /* 0x0000000116ff7812 */ /* 0x008ff6000786c0ff */
[----:B------:R-:W-:Y:S02]  /*3f70*/  @!UPT UIADD3 URZ, UPT, UPT, URZ, URZ, URZ ;  /* 0x000000fffffff290 */ /* 0x000fe4000fffe0ff */
[----:B------:R-:W-:Y:S02]  /*3f80*/  @P3 MOV R11, R20 ;  /* 0x00000014000b3202 */ /* 0x000fe40000000f00 */
[----:B------:R-:W-:Y:S01]  /*3f90*/  @P3 LOP3.LUT R10, R21, 0xffff, RZ, 0xc0, !PT ;  /* 0x0000ffff150a3812 */ /* 0x000fe200078ec0ff */
[----:B--2---:R-:W-:Y:S06]  /*3fa0*/  @!P0 BRA `(.L_x_75) ;  /* 0x0000000000a48947 */ /* 0x004fec0003800000 */
[-C--:B-1----:R-:W-:Y:S01]  /*3fb0*/  IMAD.HI.U32 R0, R19, R7.reuse, RZ ;  /* 0x0000000713007227 */ /* 0x082fe200078e00ff */
[----:B------:R-:W-:Y:S02]  /*3fc0*/  ISETP.NE.AND P0, PT, R6, 0x1, PT ;  /* 0x000000010600780c */ /* 0x000fe40003f05270 */
[----:B------:R-:W-:Y:S01]  /*3fd0*/  ISETP.NE.AND P2, PT, R40, 0x1, PT ;  /* 0x000000012800780c */ /* 0x000fe20003f45270 */
[----:B----4-:R-:W-:Y:S01]  /*3fe0*/  IMAD.HI.U32 R9, R24, R16, RZ ;  /* 0x0000001018097227 */ /* 0x010fe200078e00ff */
[----:B------:R-:W-:Y:S02]  /*3ff0*/  SHF.R.U32.HI R0, RZ, R18, R0 ;  /* 0x00000012ff007219 */ /* 0x000fe40000011600 */
[----:B------:R-:W-:Y:S01]  /*4000*/  ISETP.NE.AND P4, PT, R3, 0x1, PT ;  /* 0x000000010300780c */ /* 0x000fe20003f85270 */
[----:B------:R-:W-:Y:S01]  /*4010*/  IMAD.HI.U32 R13, R10, R7, RZ ;  /* 0x000000070a0d7227 */ /* 0x000fe200078e00ff */
[----:B------:R-:W-:Y:S02]  /*4020*/  SHF.R.U32.HI R9, RZ, R17, R9 ;  /* 0x00000011ff097219 */ /* 0x000fe40000011609 */
[----:B------:R-:W-:Y:S01]  /*4030*/  SEL R0, R19, R0, !P0 ;  /* 0x0000000013007207 */ /* 0x000fe20004000000 */
[----:B------:R-:W-:Y:S01]  /*4040*/  IMAD.HI.U32 R12, R11, R16, RZ ;  /* 0x000000100b0c7227 */ /* 0x000fe200078e00ff */
[----:B------:R-:W-:Y:S03]  /*4050*/  SEL R9, R24, R9, !P4 ;  /* 0x0000000918097207 */ /* 0x000fe60006000000 */
[-C--:B------:R-:W-:Y:S01]  /*4060*/  IMAD.HI.U32 R8, R0, R4.reuse, RZ ;  /* 0x0000000400087227 */ /* 0x080fe200078e00ff */
[----:B------:R-:W-:Y:S03]  /*4070*/  SHF.R.U32.HI R12, RZ, R17, R12 ;  /* 0x00000011ff0c7219 */ /* 0x000fe6000001160c */
[----:B------:R-:W-:Y:S01]  /*4080*/  IMAD.HI.U32 R2, R9, R4, RZ ;  /* 0x0000000409027227 */ /* 0x000fe200078e00ff */
[-C--:B------:R-:W-:Y:S02]  /*4090*/  @P2 SHF.R.U32.HI R0, RZ, R5.reuse, R8 ;  /* 0x00000005ff002219 */ /* 0x080fe40000011608 */
[----:B------:R-:W-:Y:S02]  /*40a0*/  SHF.R.U32.HI R8, RZ, R18, R13 ;  /* 0x00000012ff087219 */ /* 0x000fe4000001160d */
[----:B------:R-:W-:Y:S01]  /*40b0*/  @P2 SHF.R.U32.HI R9, RZ, R5, R2 ;  /* 0x00000005ff092219 */ /* 0x000fe20000011602 */
[----:B------:R-:W-:Y:S01]  /*40c0*/  IMAD R0, R40, R0, RZ ;  /* 0x0000000028007224 */ /* 0x000fe200078e02ff */
[----:B------:R-:W-:Y:S02]  /*40d0*/  SEL R8, R10, R8, !P0 ;  /* 0x000000080a087207 */ /* 0x000fe40004000000 */
[----:B------:R-:W-:Y:S01]  /*40e0*/  SEL R2, R11, R12, !P4 ;  /* 0x0000000c0b027207 */ /* 0x000fe20006000000 */
[----:B------:R-:W-:Y:S01]  /*40f0*/  IMAD R12, R40, R9, RZ ;  /* 0x00000009280c7224 */ /* 0x000fe200078e02ff */
[C---:B------:R-:W-:Y:S01]  /*4100*/  ISETP.GE.AND P0, PT, R8.reuse, R0, PT ;  /* 0x000000000800720c */ /* 0x040fe20003f06270 */
[----:B------:R-:W-:Y:S03]  /*4110*/  IMAD.HI.U32 R0, R8, R4, RZ ;  /* 0x0000000408007227 */ /* 0x000fe600078e00ff */
[----:B------:R-:W-:Y:S02]  /*4120*/  ISETP.GE.OR P0, PT, R2, R12, P0 ;  /* 0x0000000c0200720c */ /* 0x000fe40000706670 */
[-C--:B------:R-:W-:Y:S04]  /*4130*/  SHF.R.U32.HI R0, RZ, R5.reuse, R0 ;  /* 0x00000005ff007219 */ /* 0x080fe80000011600 */
[----:B------:R-:W-:Y:S05]  /*4140*/  SEL R13, R8, R0, !P2 ;  /* 0x00000000080d7207 */ /* 0x000fea0005000000 */
[----:B------:R-:W-:Y:S02]  /*4150*/  IMAD.MOV R12, RZ, RZ, -R13 ;  /* 0x000000ffff0c7224 */ /* 0x000fe400078e0a0d */
[----:B------:R-:W-:Y:S04]  /*4160*/  @!P0 IMAD.HI.U32 R0, R2, R4, RZ ;  /* 0x0000000402008227 */ /* 0x000fe800078e00ff */
[----:B------:R-:W-:Y:S01]  /*4170*/  IMAD R12, R40, R12, R8 ;  /* 0x0000000c280c7224 */ /* 0x000fe200078e0208 */
[----:B------:R-:W-:Y:S04]  /*4180*/  @!P0 SHF.R.U32.HI R0, RZ, R5, R0 ;  /* 0x00000005ff008219 */ /* 0x000fe80000011600 */
[----:B------:R-:W-:Y:S04]  /*4190*/  @!P0 SEL R0, R2, R0, !P2 ;  /* 0x0000000002008207 */ /* 0x000fe80005000000 */
[----:B------:R-:W-:Y:S01]  /*41a0*/  @!P0 IADD3 R13, PT, PT, R13, -R0, RZ ;  /* 0x800000000d0d8210 */ /* 0x000fe20007ffe0ff */
[----:B------:R-:W-:Y:S01]  /*41b0*/  @!P0 IMAD R0, R9, R12, R0 ;  /* 0x0000000c09008224 */ /* 0x000fe200078e0200 */
[----:B------:R-:W-:Y:S01]  /*41c0*/  IADD3 R9, PT, PT, -R8, RZ, RZ ;  /* 0x000000ff08097210 */ /* 0x000fe20007ffe1ff */
[--C-:B------:R-:W-:Y:S02]  /*41d0*/  IMAD.MOV R12, RZ, RZ, -R2.reuse ;  /* 0x000000ffff0c7224 */ /* 0x100fe400078e0a02 */
[----:B------:R-:W-:Y:S02]  /*41e0*/  @!P0 IMAD R8, R13, R40, R2 ;  /* 0x000000280d088224 */ /* 0x000fe400078e0202 */
[----:B------:R-:W-:Y:S02]  /*41f0*/  @!P0 IMAD.MOV.U32 R2, RZ, RZ, R0 ;  /* 0x000000ffff028224 */ /* 0x000fe400078e0000 */
[----:B------:R-:W-:Y:S02]  /*4200*/  IMAD R11, R3, R12, R11 ;  /* 0x0000000c030b7224 */ /* 0x000fe400078e020b */
[----:B------:R-:W-:Y:S02]  /*4210*/  IMAD R10, R6, R9, R10 ;  /* 0x00000009060a7224 */ /* 0x000fe400078e020a */
[----:B------:R-:W-:Y:S02]  /*4220*/  IMAD R11, R2, R3, R11 ;  /* 0x00000003020b7224 */ /* 0x000fe400078e020b */
[----:B------:R-:W-:Y:S02]  /*4230*/  IMAD R10, R8, R6, R10 ;  /* 0x00000006080a7224 */ /* 0x000fe400078e020a */
.L_x_75:
[----:B------:R-:W-:Y:S05]  /*4240*/  BRA.U UP1, `(.L_x_76) ;  /* 0x0000000101107547 */ /* 0x000fea000b800000 */
[----:B------:R-:W-:Y:S04]  /*4250*/  MOV R2, UR6 ;  /* 0x0000000600027c02 */ /* 0x000fe80008000f00 */
[----:B------:R-:W-:Y:S04]  /*4260*/  SHF.L.U32 R2, R2, 0x1f, RZ ;  /* 0x0000001f02027819 */ /* 0x000fe800000006ff */
[----:B------:R-:W2:Y:S02]  /*4270*/  SYNCS.PHASECHK.TRANS64.TRYWAIT P0, [UR7+0xd8], R2 ;  /* 0x0000d802ff0075a7 */ /* 0x000ea40008001107 */
[----:B--2---:R-:W-:Y:S05]  /*4280*/  @!P0 BRA `(.L_x_77) ;  /* 0x0000005400cc8947 */ /* 0x004fea0003800000 */
.L_x_76:
[----:B------:R-:W-:Y:S02]  /*4290*/  R2UR UR35, R15 ;  /* 0x000000000f2372ca */ /* 0x000fe400000e0000 */
[----:B------:R-:W-:Y:S02]  /*42a0*/  R2UR UR34, R14 ;  /* 0x000000000e2272ca */ /* 0x000fe400000e0000 */
[----:B------:R-:W-:Y:S02]  /*42b0*/  ISETP.NE.U32.AND P2, PT, RZ, UR4, PT ;  /* 0x00000004ff007c0c */ /* 0x000fe4000bf45070 */
[----:B------:R-:W-:Y:S02]  /*42c0*/  SHF.L.U32 R14, R29, 0x1f, RZ ;  /* 0x0000001f1d0e7819 */ /* 0x000fe400000006ff */
[----:B------:R-:W-:Y:S05]  /*42d0*/  ISETP.NE.AND.EX P2, PT, RZ, UR5, PT, P2 ;  /* 0x00000005ff007c0c */ /* 0x000fea000bf45320 */
[----:B------:R-:W-:Y:S02]  /*42e0*/  USHF.L.U32 UR35, UR35, 0x6, URZ ;  /* 0x0000000623237899 */ /* 0x000fe400080006ff */
[----:B------:R-:W-:Y:S01]  /*42f0*/  USHF.L.U32 UR34, UR34, 0x8, URZ ;  /* 0x0000000822227899 */ /* 0x000fe200080006ff */
[----:B------:R-:W-:Y:S11]  /*4300*/  BRA.U !UP3, `(.L_x_78) ;  /* 0x000000010b347547 */ /* 0x000ff6000b800000 */
[----:B------:R-:W-:Y:S01]  /*4310*/  UPLOP3.LUT UP0, UPT, UPT, UPT, UP2, 0x80, 0x8 ;  /* 0x000000000008789c */ /* 0x000fe20003f0f020 */
[----:B--2---:R-:W-:Y:S02]  /*4320*/  HFMA2 R0, -RZ, RZ, 0, 5.9604644775390625e-08 ;  /* 0x00000001ff007431 */ /* 0x004fe400000001ff */
[----:B------:R-:W-:Y:S03]  /*4330*/  IMAD.MOV.U32 R88, RZ, RZ, 0x1 ;  /* 0x00000001ff587424 */ /* 0x000fe600078e00ff */
[----:B------:R-:W-:Y:S05]  /*4340*/  PLOP3.LUT P0, PT, PT, PT, UP0, 0x80, 0x8 ;  /* 0x000000000008781c */ /* 0x000fea0003f0f008 */
[----:B------:R-:W2:Y:S01]  /*4350*/  @UP0 LDCU.64 UR10, c[0x0][0x888] ;  /* 0x00011100ff0a07ac */ /* 0x000ea20008000a00 */
[----:B------:R-:W-:Y:S07]  /*4360*/  @UP0 UIMAD UR8, UR36, UR4, URZ ;  /* 0x00000004240802a4 */ /* 0x000fee000f8e02ff */
[----:B------:R-:W-:Y:S01]  /*4370*/  @!P0 PRMT R88, R0, 0x7610, R88 ;  /* 0x0000761000588816 */ /* 0x000fe20000000058 */
[----:B--2---:R-:W-:Y:S03]  /*4380*/  @UP0 UIMAD.WIDE UR10, UR8, 0x4, UR10 ;  /* 0x00000004080a08a5 */ /* 0x004fe6000f8e020a */
[----:B------:R-:W2:Y:S03]  /*4390*/  @!UP0 LDCU UR8, c[0x0][0x880] ;  /* 0x00011000ff0887ac */ /* 0x000ea60008000800 */
[----:B------:R-:W-:Y:S01]  /*43a0*/  IMAD.U32 R8, RZ, RZ, UR10 ;  /* 0x0000000aff087e24 */ /* 0x000fe2000f8e00ff */
[----:B------:R-:W-:Y:S05]  /*43b0*/  MOV R9, UR11 ;  /* 0x0000000b00097c02 */ /* 0x000fea0008000f00 */
[----:B-----5:R3:W5:Y:S02]  /*43c0*/  @P0 LDG.E R49, desc[UR46][R8.64] ;  /* 0x0000002e08310981 */ /* 0x020764000c1e1900 */
[----:B--23--:R-:W-:Y:S07]  /*43d0*/  @!P0 IMAD.U32 R49, RZ, RZ, UR8 ;  /* 0x00000008ff318e24 */ /* 0x00cfee000f8e00ff */
.L_x_78:
[----:B-----5:R-:W-:Y:S01]  /*43e0*/  @!P2 FSETP.EQ.AND P0, PT, R49, RZ, PT ;  /* 0x000000ff3100a20b */ /* 0x020fe20003f02000 */
[----:B------:R-:W-:Y:S01]  /*43f0*/  @!UPT UIADD3 URZ, UPT, UPT, URZ, URZ, URZ ;  /* 0x000000fffffff290 */ /* 0x000fe2000fffe0ff */
[----:B------:R-:W-:Y:S11]  /*4400*/  @!P2 BRA `(.L_x_79) ;  /* 0x000000000014a947 */ /* 0x000ff60003800000 */
[----:B------:R-:W-:Y:S02]  /*4410*/  LOP3.LUT P2, RZ, R88, 0xff, RZ, 0xc0, !PT ;  /* 0x000000ff58ff7812 */ /* 0x000fe4000784c0ff */
[----:B------:R-:W-:Y:S04]  /*4420*/  PLOP3.LUT P0, PT, PT, PT, UP0, 0x80, 0x8 ;  /* 0x000000000008781c */ /* 0x000fe80003f0f008 */
[----:B------:R-:W-:Y:S07]  /*4430*/  PLOP3.LUT P0, PT, P0, PT, PT, 0x8, 0x80 ;  /* 0x000000000080781c */ /* 0x000fee000070e170 */
[----:B------:R-:W-:Y:S11]  /*4440*/  @P2 FSETP.EQ.AND P0, PT, R49, RZ, PT ;  /* 0x000000ff3100220b */ /* 0x000ff60003f02000 */
[----:B------:R-:W-:Y:S02]  /*4450*/  @!UPT UIADD3 URZ, UPT, UPT, URZ, URZ, URZ ;  /* 0x000000fffffff290 */ /* 0x000fe4000fffe0ff */
.L_x_79:
[----:B------:R-:W3:Y:S01]  /*4460*/  SYNCS.PHASECHK.TRANS64.TRYWAIT P2, [UR7+0xb0], R14 ;  /* 0x0000b00eff0075a7 */ /* 0x000ee20008041107 */
[----:B------:R-:W-:Y:S04]  /*4470*/  ELECT P4, URZ, PT ;  /* 0x0000000000ff782f */ /* 0x000fe80003880000 */
[----:B------:R-:W-:Y:S11]  /*4480*/  PLOP3.LUT P4, PT, P0, P4, PT, 0xf2, 0x2f ;  /* 0x00000000002f781c */ /* 0x000ff60000789e72 */
[----:B------:R-:W-:Y:S02]  /*4490*/  @!UPT UIADD3 URZ, UPT, UPT, URZ, URZ, URZ ;  /* 0x000000fffffff290 */ /* 0x000fe4000fffe0ff */
[----:B-1----:R-:W-:Y:S05]  /*44a0*/  @!P4 IADD3 R8, P0, PT, R30, 0x580, RZ ;  /* 0x000005801e08c810 */ /* 0x002fea0007f1e0ff */
[----:B--2---:R-:W-:Y:S01]  /*44b0*/  @!P4 IMAD.X R2, RZ, RZ, R31, P0 ;  /* 0x000000ffff02c224 */ /* 0x004fe200000e061f */
[----:B---3--:R-:W-:Y:S07]  /*44c0*/  @!P2 BRA `(.L_x_80) ;  /* 0x000000540054a947 */ /* 0x008fee0003800000 */
.L_x_177:
[----:B------:R-:W-:Y:S01]  /*44d0*/  @!P4 R2UR UR8, R2 ;  /* 0x000000000208c2ca */ /* 0x000fe200000e0000 */
[----:B------:R-:W-:Y:S01]  /*44e0*/  VOTEU.ALL UP1, P4 ;  /* 0x0000000000ff7886 */ /* 0x000fe20002020000 */
[----:B------:R-:W-:Y:S01]  /*44f0*/  @!P4 R2UR UR9, R8 ;  /* 0x000000000809c2ca */ /* 0x000fe200000e0000 */
[----:B-1----:R-:W-:Y:S01]  /*4500*/  @!P4 IMAD.MOV.U32 R0, RZ, RZ, 0x2000 ;  /* 0x00002000ff00c424 */ /* 0x002fe200078e00ff */
[----:B------:R-:W-:Y:S01]  /*4510*/  UMOV UR10, 0x0 ;  /* 0x00000000000a7882 */ /* 0x000fe20000000000 */
[----:B------:R-:W-:Y:S01]  /*4520*/  UMOV UR11, 0x10000000 ;  /* 0x10000000000b7882 */ /* 0x000fe20000000000 */
[----:B------:R-:W-:Y:S01]  /*4530*/  @!UP1 UIADD3 UR32, UPT, UPT, UR7, 0x400, URZ ;  /* 0x0000040007209890 */ /* 0x000fe2000fffe0ff */
[----:B------:R-:W-:Y:S06]  /*4540*/  VOTEU.ALL UP1, P4 ;  /* 0x0000000000ff7886 */ /* 0x000fec0002020000 */
[----:B------:R-:W-:Y:S01]  /*4550*/  IMAD.U32 R9, RZ, RZ, UR8 ;  /* 0x00000008ff097e24 */ /* 0x000fe2000f8e00ff */
[----:B------:R-:W-:Y:S01]  /*4560*/  UPRMT UR8, UR37, 0x654, UR33 ;  /* 0x0000065425087896 */ /* 0x000fe20008000021 */
[----:B------:R-:W-:Y:S03]  /*4570*/  IMAD.U32 R8, RZ, RZ, UR9 ;  /* 0x00000009ff087e24 */ /* 0x000fe6000f8e00ff */
[----:B------:R-:W-:Y:S02]  /*4580*/  @!P4 R2UR UR15, R9 ;  /* 0x00000000090fc2ca */ /* 0x000fe400000e0000 */
[----:B------:R-:W-:Y:S02]  /*4590*/  @!P4 R2UR UR14, R8 ;  /* 0x00000000080ec2ca */ /* 0x000fe400000e0000 */
[----:B------:R-:W-:Y:S05]  /*45a0*/  @!P4 IADD3 R8, P0, PT, R30, 0x580, RZ ;  /* 0x000005801e08c810 */ /* 0x000fea0007f1e0ff */
[----:B------:R-:W-:Y:S06]  /*45b0*/  @!P4 IMAD.X R2, RZ, RZ, R31, P0 ;  /* 0x000000ffff02c224 */ /* 0x000fec00000e061f */
[----:B------:R1:W-:Y:S01]  /*45c0*/  @!UP1 UTMALDG.3D [UR32], [UR14], desc[UR10] ;  /* 0x00000a200e0095b4 */ /* 0x0003e20008011000 */
[----:B------:R1:W-:Y:S01]  /*45d0*/  @!P4 SYNCS.ARRIVE.TRANS64.RED.A0TR RZ, [UR7+0x90], R0 ;  /* 0x00009000ffffc9a7 */ /* 0x0003e20008300407 */
[----:B------:R-:W-:Y:S01]  /*45e0*/  SYNCS.ARRIVE.TRANS64.RED.A1T0 RZ, [UR8], RZ ;  /* 0x000000ffffff79a7 */ /* 0x000fe20008100408 */
[----:B------:R-:W2:Y:S02]  /*45f0*/  SYNCS.PHASECHK.TRANS64.TRYWAIT P2, [UR7+0xb8], R14 ;  /* 0x0000b80eff0075a7 */ /* 0x000ea40008041107 */
[----:B-12---:R-:W-:Y:S05]  /*4600*/  @!P2 BRA `(.L_x_81) ;  /* 0x00000054001ca947 */ /* 0x006fea0003800000 */
.L_x_179:
[----:B------:R-:W-:Y:S01]  /*4610*/  @!P4 R2UR UR8, R2 ;  /* 0x000000000208c2ca */ /* 0x000fe200000e0000 */
[----:B------:R-:W-:Y:S01]  /*4620*/  VOTEU.ALL UP1, P4 ;  /* 0x0000000000ff7886 */ /* 0x000fe20002020000 */
[----:B------:R-:W-:Y:S01]  /*4630*/  @!P4 R2UR UR9, R8 ;  /* 0x000000000809c2ca */ /* 0x000fe200000e0000 */
[----:B-1----:R-:W-:Y:S01]  /*4640*/  @!P4 IMAD.MOV.U32 R0, RZ, RZ, 0x2000 ;  /* 0x00002000ff00c424 */ /* 0x002fe200078e00ff */
[----:B------:R-:W-:Y:S01]  /*4650*/  UMOV UR10, 0x0 ;  /* 0x00000000000a7882 */ /* 0x000fe20000000000 */
[----:B------:R-:W-:Y:S01]  /*4660*/  UMOV UR11, 0x10000000 ;  /* 0x10000000000b7882 */ /* 0x000fe20000000000 */
[----:B------:R-:W-:Y:S02]  /*4670*/  @!UP1 UIADD3 UR26, UPT, UPT, UR34, 0x40, URZ ;  /* 0x00000040221a9890 */ /* 0x000fe4000fffe0ff */
[----:B------:R-:W-:Y:S01]  /*4680*/  @!UP1 UIADD3 UR24, UPT, UPT, UR7, 0x2400, URZ ;  /* 0x0000240007189890 */ /* 0x000fe2000fffe0ff */
[----:B------:R-:W-:Y:S01]  /*4690*/  VOTEU.ALL UP1, P4 ;  /* 0x0000000000ff7886 */ /* 0x000fe20002020000 */
[----:B------:R-:W-:Y:S01]  /*46a0*/  UMOV UR27, UR35 ;  /* 0x00000023001b7c82 */ /* 0x000fe20008000000 */
[----:B------:R-:W-:Y:S02]  /*46b0*/  UMOV UR28, UR36 ;  /* 0x00000024001c7c82 */ /* 0x000fe40008000000 */
        /* <DEDUP_REMOVED lines=12> */
.L_x_181:
[----:B------:R-:W2:Y:S01]  /*4780*/  LDC.64 R12, c[0x0][0xb18] ;  /* 0x0002c600ff0c7b82 */ /* 0x000ea20000000a00 */
[----:B------:R-:W-:Y:S01]  /*4790*/  @!P4 R2UR UR8, R2 ;  /* 0x000000000208c2ca */ /* 0x000fe200000e0000 */
[----:B------:R-:W-:Y:S01]  /*47a0*/  VOTEU.ALL UP1, P4 ;  /* 0x0000000000ff7886 */ /* 0x000fe20002020000 */
[----:B------:R-:W-:Y:S01]  /*47b0*/  @!P4 R2UR UR9, R8 ;  /* 0x000000000809c2ca */ /* 0x000fe200000e0000 */
[----:B-1----:R-:W-:Y:S01]  /*47c0*/  @!P4 IMAD.MOV.U32 R0, RZ, RZ, 0x2000 ;  /* 0x00002000ff00c424 */ /* 0x002fe200078e00ff */
[----:B------:R-:W-:Y:S03]  /*47d0*/  UMOV UR10, 0x0 ;  /* 0x00000000000a7882 */ /* 0x000fe60000000000 */
[----:B------:R-:W1:Y:S01]  /*47e0*/  @!P1 LDC R2, c[0x0][0xb0c] ;  /* 0x0002c300ff029b82 */ /* 0x000e620000000800 */
[----:B------:R-:W-:Y:S01]  /*47f0*/  @!UP1 UIADD3 UR18, UPT, UPT, UR34, 0x80, URZ ;  /* 0x0000008022129890 */ /* 0x000fe2000fffe0ff */
[----:B------:R-:W-:Y:S01]  /*4800*/  @P3 SHF.R.U32.HI R26, RZ, 0x10, R21 ;  /* 0x00000010ff1a3819 */ /* 0x000fe20000011615 */
[----:B------:R-:W-:Y:S01]  /*4810*/  @!UP1 UIADD3 UR16, UPT, UPT, UR7, 0x4400, URZ ;  /* 0x0000440007109890 */ /* 0x000fe2000fffe0ff */
[----:B------:R-:W-:Y:S01]  /*4820*/  VIADD R28, R28, 0x1 ;  /* 0x000000011c1c7836 */ /* 0x000fe20000000000 */
[----:B------:R-:W-:Y:S01]  /*4830*/  VOTEU.ALL UP1, P4 ;  /* 0x0000000000ff7886 */ /* 0x000fe20002020000 */
[----:B------:R-:W-:Y:S01]  /*4840*/  UMOV UR11, 0x10000000 ;  /* 0x10000000000b7882 */ /* 0x000fe20000000000 */
[----:B------:R-:W-:Y:S01]  /*4850*/  UMOV UR19, UR35 ;  /* 0x0000002300137c82 */ /* 0x000fe20008000000 */
[----:B------:R-:W-:Y:S01]  /*4860*/  IMAD.U32 R9, RZ, RZ, UR8 ;  /* 0x00000008ff097e24 */ /* 0x000fe2000f8e00ff */
[----:B------:R-:W-:Y:S01]  /*4870*/  UMOV UR20, UR36 ;  /* 0x0000002400147c82 */ /* 0x000fe20008000000 */
[----:B------:R-:W-:Y:S01]  /*4880*/  IMAD.U32 R8, RZ, RZ, UR9 ;  /* 0x00000009ff087e24 */ /* 0x000fe2000f8e00ff */
[----:B------:R-:W-:Y:S02]  /*4890*/  UPRMT UR8, UR37, 0x654, UR17 ;  /* 0x0000065425087896 */ /* 0x000fe40008000011 */
[----:B------:R-:W-:Y:S02]  /*48a0*/  @!P4 R2UR UR15, R9 ;  /* 0x00000000090fc2ca */ /* 0x000fe400000e0000 */
[----:B------:R-:W-:Y:S02]  /*48b0*/  @!P4 R2UR UR14, R8 ;  /* 0x00000000080ec2ca */ /* 0x000fe400000e0000 */
[----:B------:R-:W3:Y:S11]  /*48c0*/  LDC.64 R8, c[0x0][0xb10] ;  /* 0x0002c400ff087b82 */ /* 0x000ef60000000a00 */
[----:B------:R1:W-:Y:S01]  /*48d0*/  @!UP1 UTMALDG.3D [UR16], [UR14], desc[UR10] ;  /* 0x00000a100e0095b4 */ /* 0x0003e20008011000 */
[----:B------:R5:W-:Y:S01]  /*48e0*/  @!P4 SYNCS.ARRIVE.TRANS64.RED.A0TR RZ, [UR7+0xa0], R0 ;  /* 0x0000a000ffffc9a7 */ /* 0x000be20008300407 */
[C---:B---3--:R-:W-:Y:S01]  /*48f0*/  @!P1 IMAD.HI.U32 R8, R11.reuse, R8, RZ ;  /* 0x000000080b089227 */ /* 0x048fe200078e00ff */
[----:B--2---:R-:W-:Y:S02]  /*4900*/  @!P1 ISETP.NE.AND P0, PT, R12, 0x1, PT ;  /* 0x000000010c00980c */ /* 0x004fe40003f05270 */
[----:B-1----:R-:W-:Y:S01]  /*4910*/  @!P1 ISETP.NE.AND P2, PT, R2, 0x1, PT ;  /* 0x000000010200980c */ /* 0x002fe20003f45270 */
[----:B------:R-:W-:Y:S01]  /*4920*/  SYNCS.ARRIVE.TRANS64.RED.A1T0 RZ, [UR8], RZ ;  /* 0x000000ffffff79a7 */ /* 0x000fe20008100408 */
[C---:B------:R-:W-:Y:S01]  /*4930*/  @!P1 IMAD.HI.U32 R13, R10.reuse, R13, RZ ;  /* 0x0000000d0a0d9227 */ /* 0x040fe200078e00ff */
[----:B------:R-:W-:Y:S04]  /*4940*/  @!P1 SHF.R.U32.HI R8, RZ, R9, R8 ;  /* 0x00000009ff089219 */ /* 0x000fe80000011608 */
[----:B------:R-:W-:Y:S01]  /*4950*/  @!P1 SEL R8, R11, R8, !P2 ;  /* 0x000000080b089207 */ /* 0x000fe20005000000 */
[----:B------:R-:W1:Y:S01]  /*4960*/  SYNCS.PHASECHK.TRANS64.TRYWAIT P5, [UR7+0xc8], R14 ;  /* 0x0000c80eff0075a7 */ /* 0x000e6200080a1107 */
[----:B-----5:R-:W2:Y:S02]  /*4970*/  @!P1 LDC R0, c[0x0][0xb20] ;  /* 0x0002c800ff009b82 */ /* 0x020ea40000000800 */
[----:B--2---:R-:W-:Y:S04]  /*4980*/  @!P1 SHF.R.U32.HI R0, RZ, R0, R13 ;  /* 0x00000000ff009219 */ /* 0x004fe8000001160d */
[----:B------:R-:W-:Y:S05]  /*4990*/  @!P1 SEL R9, R10, R0, !P0 ;  /* 0x000000000a099207 */ /* 0x000fea0004000000 */
[----:B------:R-:W-:Y:S02]  /*49a0*/  @!P1 IMAD.IADD R0, R9, 0x1, -R8 ;  /* 0x0000000109009824 */ /* 0x000fe400078e0a08 */
[----:B------:R-:W-:Y:S02]  /*49b0*/  @!P1 IMAD.IADD R8, R8, 0x1, -R9 ;  /* 0x0000000108089824 */ /* 0x000fe400078e0a09 */
[----:B------:R-:W-:Y:S02]  /*49c0*/  @!P1 IMAD R11, R0, R2, R11 ;  /* 0x00000002000b9224 */ /* 0x000fe400078e020b */
[----:B------:R-:W-:Y:S01]  /*49d0*/  @!P1 IMAD R10, R8, R12, R10 ;  /* 0x0000000c080a9224 */ /* 0x000fe200078e020a */
[----:B-1----:R-:W-:Y:S06]  /*49e0*/  @!P5 BRA `(.L_x_83) ;  /* 0x000000500054d947 */ /* 0x002fec0003800000 */
.L_x_183:
[----:B------:R-:W-:Y:S01]  /*49f0*/  @!P4 IADD3 R2, P0, PT, R30, 0x580, RZ ;  /* 0x000005801e02c810 */ /* 0x000fe20007f1e0ff */
[----:B------:R-:W-:Y:S01]  /*4a00*/  VOTEU.ALL UP1, P4 ;  /* 0x0000000000ff7886 */ /* 0x000fe20002020000 */
[----:B------:R-:W-:Y:S01]  /*4a10*/  UMOV UR18, 0x0 ;  /* 0x0000000000127882 */ /* 0x000fe20000000000 */
[----:B------:R-:W-:Y:S01]  /*4a20*/  UMOV UR19, 0x10000000 ;  /* 0x1000000000137882 */ /* 0x000fe20000000000 */
[----:B------:R-:W-:Y:S01]  /*4a30*/  @!P4 R2UR UR9, R2 ;  /* 0x000000000209c2ca */ /* 0x000fe200000e0000 */
[----:B-1----:R-:W-:Y:S01]  /*4a40*/  @!P4 IMAD.X R0, RZ, RZ, R31, P0 ;  /* 0x000000ffff00c224 */ /* 0x002fe200000e061f */
[----:B------:R-:W-:Y:S01]  /*4a50*/  @!UP1 UIADD3 UR10, UPT, UPT, UR34, 0xc0, URZ ;  /* 0x000000c0220a9890 */ /* 0x000fe2000fffe0ff */
[----:B------:R-:W-:Y:S01]  /*4a60*/  ISETP.NE.AND P0, PT, R28, 0x2, PT ;  /* 0x000000021c00780c */ /* 0x000fe20003f05270 */
[----:B------:R-:W-:Y:S01]  /*4a70*/  UMOV UR11, UR35 ;  /* 0x00000023000b7c82 */ /* 0x000fe20008000000 */
[----:B------:R-:W-:Y:S01]  /*4a80*/  UMOV UR12, UR36 ;  /* 0x00000024000c7c82 */ /* 0x000fe20008000000 */
[----:B------:R-:W-:Y:S01]  /*4a90*/  @!P4 R2UR UR8, R0 ;  /* 0x000000000008c2ca */ /* 0x000fe200000e0000 */
[----:B------:R-:W-:Y:S01]  /*4aa0*/  IMAD.IADD R14, R10, 0x1, R86 ;  /* 0x000000010a0e7824 */ /* 0x000fe200078e0256 */
[----:B------:R-:W-:Y:S01]  /*4ab0*/  @P3 R2UR UR36, R26 ;  /* 0x000000001a2432ca */ /* 0x000fe200000e0000 */
[----:B------:R-:W-:Y:S01]  /*4ac0*/  IMAD.IADD R15, R11, 0x1, R87 ;  /* 0x000000010b0f7824 */ /* 0x000fe200078e0257 */
[----:B------:R-:W-:Y:S02]  /*4ad0*/  SEL R0, RZ, 0x1, P0 ;  /* 0x00000001ff007807 */ /* 0x000fe40000000000 */
[----:B------:R-:W-:Y:S01]  /*4ae0*/  LOP3.LUT R29, R29, 0x1, RZ, 0x3c, !PT ;  /* 0x000000011d1d7812 */ /* 0x000fe200078e3cff */
[----:B------:R-:W-:Y:S01]  /*4af0*/  IMAD.U32 R8, RZ, RZ, UR9 ;  /* 0x00000009ff087e24 */ /* 0x000fe2000f8e00ff */
[----:B------:R-:W-:Y:S01]  /*4b00*/  @!UP1 UIADD3 UR9, UPT, UPT, UR7, 0xa8, URZ ;  /* 0x000000a807099890 */ /* 0x000fe2000fffe0ff */
[----:B------:R-:W-:Y:S02]  /*4b10*/  LOP3.LUT R27, R27, R0, RZ, 0x3c, !PT ;  /* 0x000000001b1b7212 */ /* 0x000fe400078e3cff */
[----:B------:R-:W-:Y:S02]  /*4b20*/  SEL R28, R28, RZ, P0 ;  /* 0x000000ff1c1c7207 */ /* 0x000fe40000000000 */
[----:B------:R-:W-:Y:S01]  /*4b30*/  IMAD.U32 R9, RZ, RZ, UR8 ;  /* 0x00000008ff097e24 */ /* 0x000fe2000f8e00ff */
[----:B------:R-:W-:Y:S01]  /*4b40*/  @!P4 R2UR UR14, R8 ;  /* 0x00000000080ec2ca */ /* 0x000fe200000e0000 */
[----:B------:R-:W-:Y:S01]  /*4b50*/  @!UP1 UIADD3 UR8, UPT, UPT, UR7, 0x6400, URZ ;  /* 0x0000640007089890 */ /* 0x000fe2000fffe0ff */
[----:B------:R-:W-:Y:S02]  /*4b60*/  VOTEU.ALL UP1, P4 ;  /* 0x0000000000ff7886 */ /* 0x000fe40002020000 */
[----:B------:R-:W-:Y:S11]  /*4b70*/  @!P4 R2UR UR15, R9 ;  /* 0x00000000090fc2ca */ /* 0x000ff600000e0000 */
[----:B------:R-:W-:Y:S02]  /*4b80*/  @!UPT UIADD3 URZ, UPT, UPT, URZ, URZ, URZ ;  /* 0x000000fffffff290 */ /* 0x000fe4000fffe0ff */
[----:B------:R2:W-:Y:S01]  /*4b90*/  @!UP1 UTMALDG.3D [UR8], [UR14], desc[UR18] ;  /* 0x000012080e0095b4 */ /* 0x0005e20008011000 */
[----:B------:R2:W-:Y:S01]  /*4ba0*/  @!P4 SYNCS.ARRIVE.TRANS64.RED.A0TR RZ, [UR7+0xa8], R25 ;  /* 0x0000a819ffffc9a7 */ /* 0x0005e20008300407 */
[----:B------:R-:W-:Y:S01]  /*4bb0*/  UPLOP3.LUT UP1, UPT, UPT, UPT, UPT, 0x80, 0x8 ;  /* 0x000000000008789c */ /* 0x000fe20003f2f070 */
[----:B------:R-:W-:Y:S01]  /*4bc0*/  SYNCS.ARRIVE.TRANS64.RED.A1T0 RZ, [UR13], RZ ;  /* 0x000000ffffff79a7 */ /* 0x000fe2000810040d */
[----:B------:R-:W-:Y:S09]  /*4bd0*/  @P3 BRA `(.L_x_84) ;  /* 0xfffffff000a03947 */ /* 0x000ff2000383ffff */
[----:B------:R-:W-:-:S04]  /*4be0*/  SHF.L.U32 R2, R29, 0x1f, RZ ;  /* 0x0000001f1d027819 */ /* 0x000fc800000006ff */
[----:B------:R-:W1:Y:S02]  /*4bf0*/  SYNCS.PHASECHK.TRANS64.TRYWAIT P0, [UR7+0xb0], R2 ;  /* 0x0000b002ff0075a7 */ /* 0x000e640008001107 */
[----:B-1----:R-:W-:Y:S05]  /*4c00*/  @!P0 BRA `(.L_x_85) ;  /* 0x0000004c00e48947 */ /* 0x002fea0003800000 */
.L_x_185:
[----:B------:R-:W3:Y:S02]  /*4c10*/  SYNCS.PHASECHK.TRANS64.TRYWAIT P0, [UR7+0xb8], R2 ;  /* 0x0000b802ff0075a7 */ /* 0x000ee40008001107 */
[----:B---3--:R-:W-:Y:S05]  /*4c20*/  @!P0 BRA `(.L_x_86) ;  /* 0x0000004c00f48947 */ /* 0x008fea0003800000 */
.L_x_187:
[----:B------:R-:W3:Y:S02]  /*4c30*/  SYNCS.PHASECHK.TRANS64.TRYWAIT P0, [UR7+0xc0], R2 ;  /* 0x0000c002ff0075a7 */ /* 0x000ee40008001107 */
[----:B---3--:R-:W-:Y:S05]  /*4c40*/  @!P0 BRA `(.L_x_87) ;  /* 0x0000005000048947 */ /* 0x008fea0003800000 */
.L_x_189:
[----:B-1----:R-:W-:-:S07]  /*4c50*/  MOV R0, UR7 ;  /* 0x0000000700007c02 */ /* 0x002fce0008000f00 */
.L_x_88:
[----:B-1----:R-:W-:-:S04]  /*4c60*/  SHF.L.U32 R2, R29, 0x1f, RZ ;  /* 0x0000001f1d027819 */ /* 0x002fc800000006ff */
[----:B------:R1:W3:Y:S03]  /*4c70*/  SYNCS.PHASECHK.TRANS64.TRYWAIT P0, [R0+URZ+0xc8], R2 ;  /* 0x0000c802000075a7 */ /* 0x0002e600080011ff */
[----:B---3--:R-:W-:Y:S05]  /*4c80*/  @!P0 NANOSLEEP.SYNCS 0x989680 ;  /* 0x009896800000895d */ /* 0x008fea0003900000 */
[----:B------:R-:W3:Y:S02]  /*4c90*/  @!P0 SYNCS.PHASECHK.TRANS64 P0, [R0+URZ+0xc8], R2 ;  /* 0x0000c802000085a7 */ /* 0x000ee400080010ff */
[----:B--23--:R-:W-:Y:S05]  /*4ca0*/  @P0 EXIT ;  /* 0x000000000000094d */ /* 0x00cfea0003800000 */
[----:B------:R-:W-:Y:S05]  /*4cb0*/  BRA `(.L_x_88) ;  /* 0xfffffffc00e87947 */ /* 0x000fea000383ffff */
.L_x_73:
[----:B------:R-:W-:-:S06]  /*4cc0*/  UISETP.GE.AND UP1, UPT, UR8, 0x4, UPT ;  /* 0x000000040800788c */ /* 0x000fcc000bf26270 */
[----:B------:R-:W-:-:S13]  /*4cd0*/  PLOP3.LUT P0, PT, PT, PT, UP1, 0x80, 0x8 ;  /* 0x000000000008781c */ /* 0x000fda0003f0f018 */
[----:B------:R-:W-:Y:S05]  /*4ce0*/  @!P0 EXIT ;  /* 0x000000000000894d */ /* 0x000fea0003800000 */
[----:B------:R-:W-:Y:S01]  /*4cf0*/  BAR.SYNC.DEFER_BLOCKING 0x6, 0xa0 ;  /* 0x0182800000007b1d */ /* 0x000fe20000010000 */
[C---:B------:R-:W-:Y:S01]  /*4d00*/  IMAD.SHL.U32 R4, R101.reuse, 0x40, RZ ;  /* 0x0000004065047824 */ /* 0x040fe200078e00ff */
[C---:B------:R-:W-:Y:S01]  /*4d10*/  R2P PR, R101.reuse, 0x6 ;  /* 0x0000000665007804 */ /* 0x040fe20000000000 */
[C---:B------:R-:W-:Y:S01]  /*4d20*/  IMAD.SHL.U32 R92, R101.reuse, 0x8, RZ ;  /* 0x00000008655c7824 */ /* 0x040fe200078e00ff */
[----:B------:R-:W-:Y:S01]  /*4d30*/  CS2R R96, SRZ ;  /* 0x0000000000607805 */ /* 0x000fe2000001ff00 */
[C---:B------:R-:W-:Y:S01]  /*4d40*/  IMAD.U32 R46, R101.reuse, 0x10000, RZ ;  /* 0x00010000652e7824 */ /* 0x040fe200078e00ff */
[----:B------:R-:W-:Y:S02]  /*4d50*/  UMOV UR48, 0x400 ;  /* 0x0000040000307882 */ /* 0x000fe40000000000 */
[----:B------:R-:W1:Y:S01]  /*4d60*/  LDC R91, c[0x0][0x370] ;  /* 0x0000dc00ff5b7b82 */ /* 0x000e620000000800 */
[----:B------:R-:W-:Y:S01]  /*4d70*/  ULEA UR48, UR37, UR48, 0x18 ;  /* 0x0000003025307291 */ /* 0x000fe2000f8ec0ff */
[C---:B------:R-:W-:Y:S01]  /*4d80*/  LOP3.LUT R3, R4.reuse, 0x1c0, RZ, 0xc0, !PT ;  /* 0x000001c004037812 */ /* 0x040fe200078ec0ff */
[----:B------:R-:W-:Y:S01]  /*4d90*/  IMAD.SHL.U32 R2, R101, 0x20, RZ ;  /* 0x0000002065027824 */ /* 0x000fe200078e00ff */
[----:B------:R-:W-:Y:S01]  /*4da0*/  LOP3.LUT R4, R4, 0x200, RZ, 0xc0, !PT ;  /* 0x0000020004047812 */ /* 0x000fe200078ec0ff */
[----:B------:R-:W-:Y:S01]  /*4db0*/  IMAD.MOV.U32 R99, RZ, RZ, 0x20 ;  /* 0x00000020ff637424 */ /* 0x000fe200078e00ff */
[----:B------:R-:W-:Y:S01]  /*4dc0*/  LOP3.LUT R92, R3, 0x38, R92, 0xf8, !PT ;  /* 0x00000038035c7812 */ /* 0x000fe200078ef85c */
[----:B------:R-:W-:Y:S01]  /*4dd0*/  UIADD3 UR4, UPT, UPT, UR48, 0x400, URZ ;  /* 0x0000040030047890 */ /* 0x000fe2000fffe0ff */
[----:B------:R-:W2:Y:S01]  /*4de0*/  LDC R42, c[0x0][0xb0c] ;  /* 0x0002c300ff2a7b82 */ /* 0x000ea20000000800 */
[----:B------:R-:W-:Y:S01]  /*4df0*/  SHF.R.U32.HI R3, RZ, 0x1, R101 ;  /* 0x00000001ff037819 */ /* 0x000fe20000011665 */
[----:B------:R-:W-:Y:S01]  /*4e00*/  IMAD.MOV.U32 R98, RZ, RZ, 0x1 ;  /* 0x00000001ff627424 */ /* 0x000fe200078e00ff */
[----:B------:R-:W-:Y:S01]  /*4e10*/  LOP3.LUT R46, R46, 0x600000, RZ, 0xc0, !PT ;  /* 0x006000002e2e7812 */ /* 0x000fe200078ec0ff */
[----:B------:R-:W-:Y:S01]  /*4e20*/  IMAD.MOV.U32 R45, RZ, RZ, RZ ;  /* 0x000000ffff2d7224 */ /* 0x000fe200078e00ff */
[----:B------:R-:W-:Y:S01]  /*4e30*/  LOP3.LUT R2, R4, 0xc00, R2, 0xf8, !PT ;  /* 0x00000c0004027812 */ /* 0x000fe200078ef802 */
[----:B------:R-:W-:Y:S01]  /*4e40*/  IMAD.MOV.U32 R104, RZ, RZ, RZ ;  /* 0x000000ffff687224 */ /* 0x000fe200078e00ff */
[----:B------:R-:W-:Y:S01]  /*4e50*/  LOP3.LUT R92, R92, 0x8, R3, 0x78, !PT ;  /* 0x000000085c5c7812 */ /* 0x000fe200078e7803 */
[----:B------:R-:W4:Y:S01]  /*4e60*/  LDC R89, c[0x0][0xb20] ;  /* 0x0002c800ff597b82 */ /* 0x000f220000000800 */
[----:B------:R-:W3:Y:S01]  /*4e70*/  LDS R0, [UR48+0x190] ;  /* 0x00019030ff007984 */ /* 0x000ee20008000800 */
[----:B------:R-:W-:Y:S01]  /*4e80*/  SEL R100, R99, 0xffffffe0, !P2 ;  /* 0xffffffe063647807 */ /* 0x000fe20005000000 */
[----:B------:R-:W-:Y:S01]  /*4e90*/  IMAD.U32 R94, RZ, RZ, UR4 ;  /* 0x00000004ff5e7e24 */ /* 0x000fe2000f8e00ff */
[----:B------:R-:W-:Y:S01]  /*4ea0*/  LOP3.LUT R92, R2, R92, RZ, 0xfc, !PT ;  /* 0x0000005c025c7212 */ /* 0x000fe200078efcff */
[----:B------:R-:W1:Y:S01]  /*4eb0*/  LDCU.64 UR52, c[0x0][0x348] ;  /* 0x00006900ff3477ac */ /* 0x000e620008000a00 */
[----:B------:R-:W-:-:S02]  /*4ec0*/  LOP3.LUT R101, R101, 0x60, RZ, 0xc0, !PT ;  /* 0x0000006065657812 */ /* 0x000fc400078ec0ff */
[----:B------:R-:W1:Y:S01]  /*4ed0*/  LDC R41, c[0x0][0xb30] ;  /* 0x0002cc00ff297b82 */ /* 0x000e620000000800 */
[----:B------:R-:W-:Y:S01]  /*4ee0*/  SEL R99, R99, 0xffffffe0, !P1 ;  /* 0xffffffe063637807 */ /* 0x000fe20004800000 */
[----:B------:R-:W1:Y:S01]  /*4ef0*/  LDCU.64 UR38, c[0x0][0x888] ;  /* 0x00011100ff2677ac */ /* 0x000e620008000a00 */
[----:B------:R-:W1:Y:S05]  /*4f00*/  LDCU.64 UR44, c[0x0][0x890] ;  /* 0x00011200ff2c77ac */ /* 0x000e6a0008000a00 */
[----:B------:R-:W1:Y:S01]  /*4f10*/  LDC.64 R84, c[0x0][0xb10] ;  /* 0x0002c400ff547b82 */ /* 0x000e620000000a00 */
[----:B------:R-:W-:Y:S01]  /*4f20*/  UMOV UR49, URZ ;  /* 0x000000ff00317c82 */ /* 0x000fe20008000000 */
[----:B------:R-:W-:-:S06]  /*4f30*/  UMOV UR51, URZ ;  /* 0x000000ff00337c82 */ /* 0x000fcc0008000000 */
[----:B------:R-:W1:Y:S08]  /*4f40*/  LDC.64 R38, c[0x0][0xb18] ;  /* 0x0002c600ff267b82 */ /* 0x000e700000000a00 */
[----:B------:R-:W1:Y:S08]  /*4f50*/  LDC.64 R36, c[0x0][0xb28] ;  /* 0x0002ca00ff247b82 */ /* 0x000e700000000a00 */
[----:B------:R-:W1:Y:S01]  /*4f60*/  LDC.64 R82, c[0x0][0x8b0] ;  /* 0x00022c00ff527b82 */ /* 0x000e620000000a00 */
[----:B---3--:R-:W-:-:S07]  /*4f70*/  IMAD.IADD R46, R0, 0x1, R46 ;  /* 0x00000001002e7824 */ /* 0x008fce00078e022e */
[----:B------:R-:W3:Y:S08]  /*4f80*/  LDC.64 R80, c[0x0][0x8a8] ;  /* 0x00022a00ff507b82 */ /* 0x000ef00000000a00 */
[----:B--2-4-:R-:W1:Y:S02]  /*4f90*/  LDC R90, c[0x0][0x374] ;  /* 0x0000dd00ff5a7b82 */ /* 0x014e640000000800 */
.L_x_132:
[----:B------:R-:W-:Y:S02]  /*4fa0*/  LEA R0, R104, UR48, 0x3 ;  /* 0x0000003068007c11 */ /* 0x000fe4000f8e18ff */
[----:B------:R-:W-:Y:S02]  /*4fb0*/  SHF.L.U32 R2, R96, 0x1f, RZ ;  /* 0x0000001f60027819 */ /* 0x000fe400000006ff */
[----:B-1----:R-:W-:Y:S02]  /*4fc0*/  LEA R16, R104, UR48, 0x4 ;  /* 0x0000003068107c11 */ /* 0x002fe4000f8e20ff */
[----:B------:R-:W2:Y:S02]  /*4fd0*/  SYNCS.PHASECHK.TRANS64.TRYWAIT P0, [R0+URZ+0xe0], R2 ;  /* 0x0000e002000075a7 */ /* 0x000ea400080011ff */
[----:B--2---:R-:W-:Y:S05]  /*4fe0*/  @!P0 BRA `(.L_x_89) ;  /* 0x0000004c00348947 */ /* 0x004fea0003800000 */
.L_x_190:
[----:B------:R-:W4:Y:S01]  /*4ff0*/  LDC.64 R10, c[0x0][0xb10] ;  /* 0x0002c400ff0a7b82 */ /* 0x000f220000000a00 */
[----:B------:R-:W3:Y:S01]  /*5000*/  LDS.128 R16, [R16+0x170] ;  /* 0x0001700010107984 */ /* 0x000ee20000000c00 */
[----:B-1----:R-:W-:Y:S01]  /*5010*/  ISETP.NE.AND P1, PT, R41, 0x1, PT ;  /* 0x000000012900780c */ /* 0x002fe20003f25270 */
[----:B--2---:R-:W-:Y:S01]  /*5020*/  VIADD R0, R0, 0xf0 ;  /* 0x000000f000007836 */ /* 0x004fe20000000000 */
[----:B------:R-:W-:Y:S04]  /*5030*/  ISETP.GE.AND P0, PT, R40, 0x1, PT ;  /* 0x000000012800780c */ /* 0x000fe80003f06270 */
[----:B------:R-:W1:Y:S01]  /*5040*/  LDC.64 R8, c[0x0][0xb18] ;  /* 0x0002c600ff087b82 */ /* 0x000e620000000a00 */
[----:B------:R-:W-:Y:S01]  /*5050*/  PRMT R0, RZ, 0x654, R0 ;  /* 0x00000654ff007816 */ /* 0x000fe20000000000 */
[----:B------:R-:W-:Y:S01]  /*5060*/  @!PT LDS RZ, [RZ] ;  /* 0x00000000fffff984 */ /* 0x000fe20000000800 */
[----:B------:R-:W-:Y:S01]  /*5070*/  @!PT LDS RZ, [RZ] ;  /* 0x00000000fffff984 */ /* 0x000fe20000000800 */
[----:B------:R-:W-:Y:S01]  /*5080*/  @!PT LDS RZ, [RZ] ;  /* 0x00000000fffff984 */ /* 0x000fe20000000800 */
[----:B------:R-:W-:Y:S01]  /*5090*/  @!PT LDS RZ, [RZ] ;  /* 0x00000000fffff984 */ /* 0x000fe20000000800 */
[----:B------:R2:W-:Y:S06]  /*50a0*/  MEMBAR.ALL.CTA ;  /* 0x0000000000007992 */ /* 0x0005ec0000008000 */
[----:B--2---:R-:W2:Y:S01]  /*50b0*/  FENCE.VIEW.ASYNC.S ;  /* 0x00000000000073c6 */ /* 0x004ea20000000000 */
[----:B------:R-:W1:Y:S08]  /*50c0*/  @!P1 LDC R12, c[0x0][0xb20] ;  /* 0x0002c800ff0c9b82 */ /* 0x000e700000000800 */
[----:B------:R-:W1:Y:S01]  /*50d0*/  @!P1 LDC R7, c[0x0][0xb0c] ;  /* 0x0002c300ff079b82 */ /* 0x000e620000000800 */
[----:B--2---:R2:W-:Y:S01]  /*50e0*/  SYNCS.ARRIVE.TRANS64.RED.A1T0 RZ, [R0+URZ], RZ ;  /* 0x000000ff00ff79a7 */ /* 0x0045e200081004ff */
[----:B---3--:R-:W-:Y:S04]  /*50f0*/  LOP3.LUT P4, RZ, R18, 0x1, RZ, 0xc0, !PT ;  /* 0x0000000112ff7812 */ /* 0x008fe8000788c0ff */
[----:B------:R-:W-:Y:S09]  /*5100*/  P2R R102, PR, RZ, 0x10 ;  /* 0x00000010ff667803 */ /* 0x000ff20000000000 */
[----:B------:R-:W-:Y:S02]  /*5110*/  @P4 MOV R44, R16 ;  /* 0x00000010002c4202 */ /* 0x000fe40000000f00 */
[----:B------:R-:W-:Y:S01]  /*5120*/  @P4 LOP3.LUT R43, R17, 0xffff, RZ, 0xc0, !PT ;  /* 0x0000ffff112b4812 */ /* 0x000fe200078ec0ff */
[----:B--2-4-:R-:W-:Y:S06]  /*5130*/  @!P0 BRA `(.L_x_90) ;  /* 0x0000000000a48947 */ /* 0x014fec0003800000 */
[----:B------:R-:W-:Y:S01]  /*5140*/  IMAD.HI.U32 R0, R90, R39, RZ ;  /* 0x000000275a007227 */ /* 0x000fe200078e00ff */
[----:B------:R-:W-:Y:S02]  /*5150*/  ISETP.NE.AND P0, PT, R38, 0x1, PT ;  /* 0x000000012600780c */ /* 0x000fe40003f05270 */
[----:B------:R-:W-:Y:S01]  /*5160*/  ISETP.NE.AND P2, PT, R40, 0x1, PT ;  /* 0x000000012800780c */ /* 0x000fe20003f45270 */
[----:B------:R-:W-:Y:S01]  /*5170*/  IMAD.HI.U32 R4, R91, R84, RZ ;  /* 0x000000545b047227 */ /* 0x000fe200078e00ff */
[----:B------:R-:W-:Y:S02]  /*5180*/  SHF.R.U32.HI R0, RZ, R89, R0 ;  /* 0x00000059ff007219 */ /* 0x000fe40000011600 */
[----:B------:R-:W-:Y:S01]  /*5190*/  ISETP.NE.AND P3, PT, R42, 0x1, PT ;  /* 0x000000012a00780c */ /* 0x000fe20003f65270 */
[----:B------:R-:W-:Y:S01]  /*51a0*/  IMAD.HI.U32 R6, R43, R39, RZ ;  /* 0x000000272b067227 */ /* 0x000fe200078e00ff */
[-C--:B------:R-:W-:Y:S02]  /*51b0*/  SHF.R.U32.HI R4, RZ, R85.reuse, R4 ;  /* 0x00000055ff047219 */ /* 0x080fe40000011604 */
[----:B------:R-:W-:Y:S01]  /*51c0*/  SEL R0, R90, R0, !P0 ;  /* 0x000000005a007207 */ /* 0x000fe20004000000 */
[----:B------:R-:W-:Y:S01]  /*51d0*/  IMAD.HI.U32 R5, R44, R84, RZ ;  /* 0x000000542c057227 */ /* 0x000fe200078e00ff */
[----:B------:R-:W-:Y:S03]  /*51e0*/  SEL R4, R91, R4, !P3 ;  /* 0x000000045b047207 */ /* 0x000fe60005800000 */
[-C--:B------:R-:W-:Y:S01]  /*51f0*/  IMAD.HI.U32 R3, R0, R36.reuse, RZ ;  /* 0x0000002400037227 */ /* 0x080fe200078e00ff */
[----:B------:R-:W-:Y:S03]  /*5200*/  SHF.R.U32.HI R5, RZ, R85, R5 ;  /* 0x00000055ff057219 */ /* 0x000fe60000011605 */
[----:B------:R-:W-:Y:S01]  /*5210*/  IMAD.HI.U32 R2, R4, R36, RZ ;  /* 0x0000002404027227 */ /* 0x000fe200078e00ff */
[----:B------:R-:W-:Y:S02]  /*5220*/  @P2 SHF.R.U32.HI R0, RZ, R37, R3 ;  /* 0x00000025ff002219 */ /* 0x000fe40000011603 */
[----:B------:R-:W-:Y:S02]  /*5230*/  SHF.R.U32.HI R3, RZ, R89, R6 ;  /* 0x00000059ff037219 */ /* 0x000fe40000011606 */
[----:B------:R-:W-:Y:S01]  /*5240*/  @P2 SHF.R.U32.HI R4, RZ, R37, R2 ;  /* 0x00000025ff042219 */ /* 0x000fe20000011602 */
[----:B------:R-:W-:Y:S01]  /*5250*/  IMAD R0, R40, R0, RZ ;  /* 0x0000000028007224 */ /* 0x000fe200078e02ff */
[----:B------:R-:W-:Y:S02]  /*5260*/  SEL R3, R43, R3, !P0 ;  /* 0x000000032b037207 */ /* 0x000fe40004000000 */
[----:B------:R-:W-:Y:S01]  /*5270*/  SEL R2, R44, R5, !P3 ;  /* 0x000000052c027207 */ /* 0x000fe20005800000 */
[----:B------:R-:W-:Y:S01]  /*5280*/  IMAD R5, R40, R4, RZ ;  /* 0x0000000428057224 */ /* 0x000fe200078e02ff */
[C---:B------:R-:W-:Y:S01]  /*5290*/  ISETP.GE.AND P0, PT, R3.reuse, R0, PT ;  /* 0x000000000300720c */ /* 0x040fe20003f06270 */
[C---:B------:R-:W-:Y:S03]  /*52a0*/  IMAD.HI.U32 R0, R3.reuse, R36, RZ ;  /* 0x0000002403007227 */ /* 0x040fe600078e00ff */
[C---:B------:R-:W-:Y:S02]  /*52b0*/  ISETP.GE.OR P0, PT, R2.reuse, R5, P0 ;  /* 0x000000050200720c */ /* 0x040fe40000706670 */
[----:B------:R-:W-:Y:S04]  /*52c0*/  SHF.R.U32.HI R0, RZ, R37, R0 ;  /* 0x00000025ff007219 */ /* 0x000fe80000011600 */
[C---:B------:R-:W-:Y:S05]  /*52d0*/  SEL R6, R3.reuse, R0, !P2 ;  /* 0x0000000003067207 */ /* 0x040fea0005000000 */
        /* <DEDUP_REMOVED lines=14> */
[----:B------:R-:W-:Y:S07]  /*53c0*/  IMAD R43, R3, R38, R43 ;  /* 0x00000026032b7224 */ /* 0x000fee00078e022b */
.L_x_90:
[----:B-1----:R-:W-:Y:S01]  /*53d0*/  @!P1 ISETP.NE.AND P0, PT, R8, 0x1, PT ;  /* 0x000000010800980c */ /* 0x002fe20003f05270 */
[----:B------:R-:W-:Y:S01]  /*53e0*/  @!P1 IMAD.HI.U32 R2, R43, R9, RZ ;  /* 0x000000092b029227 */ /* 0x000fe200078e00ff */
[----:B------:R-:W-:Y:S01]  /*53f0*/  R2UR UR42, R15 ;  /* 0x000000000f2a72ca */ /* 0x000fe200000e0000 */
[----:B------:R-:W-:Y:S01]  /*5400*/  BSSY.RECONVERGENT B6, `(.L_x_91) ;  /* 0x0000031000067945 */ /* 0x000fe20003800200 */
[----:B------:R-:W-:Y:S01]  /*5410*/  R2UR UR41, R14 ;  /* 0x000000000e2972ca */ /* 0x000fe200000e0000 */
[----:B------:R-:W-:Y:S01]  /*5420*/  @!P1 IMAD.HI.U32 R0, R44, R10, RZ ;  /* 0x0000000a2c009227 */ /* 0x000fe200078e00ff */
[----:B------:R-:W-:Y:S02]  /*5430*/  @!P1 SHF.R.U32.HI R2, RZ, R12, R2 ;  /* 0x0000000cff029219 */ /* 0x000fe40000011602 */
[----:B------:R-:W-:Y:S01]  /*5440*/  @!P1 ISETP.NE.AND P2, PT, R7, 0x1, PT ;  /* 0x000000010700980c */ /* 0x000fe20003f45270 */
[----:B------:R-:W-:Y:S01]  /*5450*/  VIADD R104, R104, 0x1 ;  /* 0x0000000168687836 */ /* 0x000fe20000000000 */
[----:B------:R-:W-:Y:S02]  /*5460*/  @!P1 SEL R2, R43, R2, !P0 ;  /* 0x000000022b029207 */ /* 0x000fe40004000000 */
[----:B------:R-:W-:Y:S02]  /*5470*/  @!P1 SHF.R.U32.HI R0, RZ, R11, R0 ;  /* 0x0000000bff009219 */ /* 0x000fe40000011600 */
[----:B------:R-:W-:Y:S01]  /*5480*/  LOP3.LUT P0, RZ, R94, 0x3f0, RZ, 0xc0, !PT ;  /* 0x000003f05eff7812 */ /* 0x000fe2000780c0ff */
[----:B------:R-:W-:Y:S01]  /*5490*/  USHF.L.U32 UR42, UR42, 0x6, URZ ;  /* 0x000000062a2a7899 */ /* 0x000fe200080006ff */
[----:B------:R-:W-:Y:S01]  /*54a0*/  @!P1 SEL R3, R44, R0, !P2 ;  /* 0x000000002c039207 */ /* 0x000fe20005000000 */
[----:B------:R-:W-:Y:S01]  /*54b0*/  USHF.L.U32 UR41, UR41, 0x8, URZ ;  /* 0x0000000829297899 */ /* 0x000fe200080006ff */
[----:B------:R-:W-:Y:S03]  /*54c0*/  @P4 SHF.R.U32.HI R95, RZ, 0x10, R17 ;  /* 0x00000010ff5f4819 */ /* 0x000fe60000011611 */
[----:B------:R-:W-:Y:S02]  /*54d0*/  @!P1 IMAD.IADD R0, R2, 0x1, -R3 ;  /* 0x0000000102009824 */ /* 0x000fe400078e0a03 */
[----:B------:R-:W-:Y:S02]  /*54e0*/  @!P1 IMAD.IADD R2, R3, 0x1, -R2 ;  /* 0x0000000103029824 */ /* 0x000fe400078e0a02 */
[----:B------:R-:W-:Y:S02]  /*54f0*/  @!P1 IMAD R44, R0, R7, R44 ;  /* 0x00000007002c9224 */ /* 0x000fe400078e022c */
[----:B------:R-:W-:Y:S01]  /*5500*/  @!P1 IMAD R43, R2, R8, R43 ;  /* 0x00000008022b9224 */ /* 0x000fe200078e022b */
[----:B------:R-:W-:Y:S06]  /*5510*/  @!P0 BRA `(.L_x_92) ;  /* 0x00000000007c8947 */ /* 0x000fec0003800000 */
[----:B------:R-:W1:Y:S01]  /*5520*/  LDCU.64 UR8, c[0x4][0x80] ;  /* 0x01001000ff0877ac */ /* 0x000e620008000a00 */
[----:B------:R-:W-:Y:S01]  /*5530*/  MOV R2, 0x0 ;  /* 0x0000000000027802 */ /* 0x000fe20000000f00 */
[----:B------:R-:W-:Y:S02]  /*5540*/  HFMA2 R12, -RZ, RZ, 0, 5.9604644775390625e-08 ;  /* 0x00000001ff0c7431 */ /* 0x000fe400000001ff */
[----:B------:R-:W-:Y:S01]  /*5550*/  IMAD.MOV.U32 R8, RZ, RZ, 0x70 ;  /* 0x00000070ff087424 */ /* 0x000fe200078e00ff */
[----:B------:R2:W3:Y:S01]  /*5560*/  LDC.64 R14, c[0x4][R2] ;  /* 0x01000000020e7b82 */ /* 0x0004e20000000a00 */
[----:B------:R-:W4:Y:S01]  /*5570*/  LDCU.64 UR6, c[0x4][0x88] ;  /* 0x01001100ff0677ac */ /* 0x000f220008000a00 */
[----:B------:R-:W-:Y:S01]  /*5580*/  IMAD.MOV.U32 R13, RZ, RZ, RZ ;  /* 0x000000ffff0d7224 */ /* 0x000fe200078e00ff */
[----:B------:R-:W2:Y:S01]  /*5590*/  LDCU.64 UR4, c[0x4][0x8] ;  /* 0x01000100ff0477ac */ /* 0x000ea20008000a00 */
[----:B-1----:R-:W-:Y:S01]  /*55a0*/  MOV R5, UR9 ;  /* 0x0000000900057c02 */ /* 0x002fe20008000f00 */
[----:B------:R-:W-:Y:S01]  /*55b0*/  IMAD.U32 R4, RZ, RZ, UR8 ;  /* 0x00000008ff047e24 */ /* 0x000fe2000f8e00ff */
[----:B----4-:R-:W-:Y:S01]  /*55c0*/  MOV R7, UR7 ;  /* 0x0000000700077c02 */ /* 0x010fe20008000f00 */
[----:B------:R-:W-:Y:S01]  /*55d0*/  IMAD.U32 R6, RZ, RZ, UR6 ;  /* 0x00000006ff067e24 */ /* 0x000fe2000f8e00ff */
[----:B--2---:R-:W-:Y:S01]  /*55e0*/  MOV R11, UR5 ;  /* 0x00000005000b7c02 */ /* 0x004fe20008000f00 */
[----:B------:R-:W-:Y:S02]  /*55f0*/  IMAD.U32 R10, RZ, RZ, UR4 ;  /* 0x00000004ff0a7e24 */ /* 0x000fe4000f8e00ff */
[----:B------:R-:W-:Y:S07]  /*5600*/  LEPC R20, `(.L_x_93) ;  /* 0x000000001014794e */ /* 0x000fee0000000000 */
[----:B---3-5:R-:W-:Y:S05]  /*5610*/  CALL.ABS.NOINC R14 ;  /* 0x000000000e007343 */ /* 0x028fea0003c00000 */
.L_x_93:
[----:B------:R-:W1:Y:S01]  /*5620*/  LDCU.64 UR8, c[0x4][0x80] ;  /* 0x01001000ff0877ac */ /* 0x000e620008000a00 */
[----:B------:R-:W2:Y:S01]  /*5630*/  LDC.64 R2, c[0x4][R2] ;  /* 0x0100000002027b82 */ /* 0x000ea20000000a00 */
[----:B------:R-:W-:Y:S02]  /*5640*/  HFMA2 R12, -RZ, RZ, 0, 5.9604644775390625e-08 ;  /* 0x00000001ff0c7431 */ /* 0x000fe400000001ff */
[----:B------:R-:W-:Y:S02]  /*5650*/  IMAD.MOV.U32 R8, RZ, RZ, 0x70 ;  /* 0x00000070ff087424 */ /* 0x000fe400078e00ff */
[----:B------:R-:W-:Y:S01]  /*5660*/  IMAD.MOV.U32 R13, RZ, RZ, RZ ;  /* 0x000000ffff0d7224 */ /* 0x000fe200078e00ff */
[----:B------:R-:W3:Y:S01]  /*5670*/  LDCU.64 UR6, c[0x4][0x88] ;  /* 0x01001100ff0677ac */ /* 0x000ee20008000a00 */
[----:B------:R-:W4:Y:S01]  /*5680*/  LDCU.64 UR4, c[0x4][0x8] ;  /* 0x01000100ff0477ac */ /* 0x000f220008000a00 */
[----:B-1----:R-:W-:Y:S02]  /*5690*/  MOV R4, UR8 ;  /* 0x0000000800047c02 */ /* 0x002fe40008000f00 */
[----:B------:R-:W-:Y:S02]  /*56a0*/  MOV R5, UR9 ;  /* 0x0000000900057c02 */ /* 0x000fe40008000f00 */
[----:B---3--:R-:W-:Y:S01]  /*56b0*/  MOV R7, UR7 ;  /* 0x0000000700077c02 */ /* 0x008fe20008000f00 */
[----:B------:R-:W-:Y:S01]  /*56c0*/  IMAD.U32 R6, RZ, RZ, UR6 ;  /* 0x00000006ff067e24 */ /* 0x000fe2000f8e00ff */
[----:B----4-:R-:W-:Y:S01]  /*56d0*/  MOV R11, UR5 ;  /* 0x00000005000b7c02 */ /* 0x010fe20008000f00 */
[----:B------:R-:W-:Y:S02]  /*56e0*/  IMAD.U32 R10, RZ, RZ, UR4 ;  /* 0x00000004ff0a7e24 */ /* 0x000fe4000f8e00ff */
[----:B------:R-:W-:Y:S07]  /*56f0*/  LEPC R20, `(.L_x_92) ;  /* 0x000000001014794e */ /* 0x000fee0000000000 */
[----:B--2---:R-:W-:Y:S05]  /*5700*/  CALL.ABS.NOINC R2 ;  /* 0x0000000002007343 */ /* 0x004fea0003c00000 */
.L_x_92:
[----:B------:R-:W-:Y:S05]  /*5710*/  BSYNC.RECONVERGENT B6 ;  /* 0x0000000000067941 */ /* 0x000fea0003800200 */
.L_x_91:
[----:B------:R-:W-:Y:S01]  /*5720*/  ISETP.NE.U32.AND P4, PT, R82, RZ, PT ;  /* 0x000000ff5200720c */ /* 0x000fe20003f85070 */
[----:B------:R-:W-:Y:S01]  /*5730*/  UISETP.NE.AND UP2, UPT, UR50, URZ, UPT ;  /* 0x000000ff3200728c */ /* 0x000fe2000bf45270 */
[----:B------:R-:W-:Y:S01]  /*5740*/  ISETP.NE.U32.AND P2, PT, RZ, UR38, PT ;  /* 0x00000026ff007c0c */ /* 0x000fe2000bf45070 */
[----:B------:R-:W-:Y:S01]  /*5750*/  UISETP.NE.U32.AND UP1, UPT, UR44, URZ, UPT ;  /* 0x000000ff2c00728c */ /* 0x000fe2000bf25070 */
[----:B------:R-:W-:Y:S01]  /*5760*/  ISETP.NE.AND.EX P4, PT, R83, RZ, PT, P4 ;  /* 0x000000ff5300720c */ /* 0x000fe20003f85340 */
[----:B------:R-:W-:Y:S01]  /*5770*/  UPLOP3.LUT UP0, UPT, UPT, UPT, UPT, 0x40, 0x4 ;  /* 0x000000000004789c */ /* 0x000fe20003f0e870 */
[----:B------:R-:W-:Y:S01]  /*5780*/  ISETP.NE.AND.EX P2, PT, RZ, UR39, PT, P2 ;  /* 0x00000027ff007c0c */ /* 0x000fe2000bf45320 */
[----:B------:R-:W-:Y:S01]  /*5790*/  UISETP.NE.AND.EX UP1, UPT, UR45, URZ, UPT, UP1 ;  /* 0x000000ff2d00728c */ /* 0x000fe2000bf25310 */
[----:B------:R-:W-:Y:S04]  /*57a0*/  PLOP3.LUT P1, PT, PT, PT, UP2, 0x80, 0x8 ;  /* 0x000000000008781c */ /* 0x000fe80003f2f028 */
[----:B------:R-:W-:Y:S06]  /*57b0*/  @UP2 UPLOP3.LUT UP0, UPT, UPT, UPT, UP1, 0x80, 0x8 ;  /* 0x000000000008289c */ /* 0x000fec0003f0f010 */
[----:B------:R-:W-:Y:S01]  /*57c0*/  PLOP3.LUT P0, PT, PT, PT, UP0, 0x80, 0x8 ;  /* 0x000000000008781c */ /* 0x000fe20003f0f008 */
[----:B------:R-:W-:Y:S01]  /*57d0*/  @!UPT UIADD3 URZ, UPT, UPT, URZ, URZ, URZ ;  /* 0x000000fffffff290 */ /* 0x000fe2000fffe0ff */
[----:B------:R-:W-:Y:S11]  /*57e0*/  BRA.U !UP1, `(.L_x_94) ;  /* 0x0000000109387547 */ /* 0x000ff6000b800000 */
[----:B------:R-:W-:Y:S01]  /*57f0*/  UISETP.NE.U32.AND UP0, UPT, UR38, URZ, UPT ;  /* 0x000000ff2600728c */ /* 0x000fe2000bf05070 */
[----:B------:R-:W-:Y:S02]  /*5800*/  HFMA2 R0, -RZ, RZ, 0, 5.9604644775390625e-08 ;  /* 0x00000001ff007431 */ /* 0x000fe400000001ff */
[----:B------:R-:W-:Y:S01]  /*5810*/  IMAD.MOV.U32 R88, RZ, RZ, 0x1 ;  /* 0x00000001ff587424 */ /* 0x000fe200078e00ff */
[----:B------:R-:W-:Y:S06]  /*5820*/  UISETP.NE.AND.EX UP0, UPT, UR39, URZ, UPT, UP0 ;  /* 0x000000ff2700728c */ /* 0x000fec000bf05300 */
[----:B------:R-:W-:Y:S05]  /*5830*/  PLOP3.LUT P3, PT, PT, PT, UP0, 0x80, 0x8 ;  /* 0x000000000008781c */ /* 0x000fea0003f6f008 */
[----:B------:R-:W1:Y:S01]  /*5840*/  @UP0 LDCU.64 UR6, c[0x0][0x888] ;  /* 0x00011100ff0607ac */ /* 0x000e620008000a00 */
[----:B------:R-:W-:Y:S07]  /*5850*/  @UP0 UIMAD UR4, UR36, UR44, URZ ;  /* 0x0000002c240402a4 */ /* 0x000fee000f8e02ff */
[----:B------:R-:W-:Y:S01]  /*5860*/  @!P3 PRMT R88, R0, 0x7610, R88 ;  /* 0x000076100058b816 */ /* 0x000fe20000000058 */
[----:B-1----:R-:W-:Y:S03]  /*5870*/  @UP0 UIMAD.WIDE UR6, UR4, 0x4, UR6 ;  /* 0x00000004040608a5 */ /* 0x002fe6000f8e0206 */
[----:B------:R-:W1:Y:S03]  /*5880*/  @!UP0 LDCU UR4, c[0x0][0x880] ;  /* 0x00011000ff0487ac */ /* 0x000e660008000800 */
[----:B------:R-:W-:Y:S01]  /*5890*/  IMAD.U32 R2, RZ, RZ, UR6 ;  /* 0x00000006ff027e24 */ /* 0x000fe2000f8e00ff */
[----:B------:R-:W-:Y:S05]  /*58a0*/  MOV R3, UR7 ;  /* 0x0000000700037c02 */ /* 0x000fea0008000f00 */
[----:B-----5:R2:W5:Y:S02]  /*58b0*/  @P3 LDG.E R49, desc[UR46][R2.64] ;  /* 0x0000002e02313981 */ /* 0x020564000c1e1900 */
[----:B-12---:R-:W-:Y:S02]  /*58c0*/  @!P3 IMAD.U32 R49, RZ, RZ, UR4 ;  /* 0x00000004ff31be24 */ /* 0x006fe4000f8e00ff */
.L_x_94:
[----:B------:R-:W-:Y:S05]  /*58d0*/  @!P4 BRA `(.L_x_95) ;  /* 0x000000000020c947 */ /* 0x000fea0003800000 */
[----:B------:R-:W-:Y:S04]  /*58e0*/  ISETP.NE.U32.AND P3, PT, R80, RZ, PT ;  /* 0x000000ff5000720c */ /* 0x000fe80003f65070 */
[----:B------:R-:W-:Y:S11]  /*58f0*/  ISETP.NE.AND.EX P3, PT, R81, RZ, PT, P3 ;  /* 0x000000ff5100720c */ /* 0x000ff60003f65330 */
[----:B------:R-:W-:Y:S02]  /*5900*/  @!UPT UIADD3 URZ, UPT, UPT, URZ, URZ, URZ ;  /* 0x000000fffffff290 */ /* 0x000fe4000fffe0ff */
[----:B------:R-:W1:Y:S01]  /*5910*/  @P3 LDC.64 R2, c[0x0][0x8a8] ;  /* 0x00022a00ff023b82 */ /* 0x000e620000000a00 */
[----:B------:R-:W-:Y:S04]  /*5920*/  @P3 IMAD R0, R82, UR36, RZ ;  /* 0x0000002452003c24 */ /* 0x000fe8000f8e02ff */
[----:B-1----:R-:W-:Y:S05]  /*5930*/  @P3 IMAD.WIDE R2, R0, 0x4, R2 ;  /* 0x0000000400023825 */ /* 0x002fea00078e0202 */
[----:B-----5:R1:W5:Y:S02]  /*5940*/  @P3 LDG.E R47, desc[UR46][R2.64] ;  /* 0x0000002e022f3981 */ /* 0x020364000c1e1900 */
[----:B-1----:R-:W2:Y:S02]  /*5950*/  @!P3 LDC R47, c[0x0][0x8a0] ;  /* 0x00022800ff2fbb82 */ /* 0x002ea40000000800 */
.L_x_95:
[----:B-----5:R-:W-:Y:S01]  /*5960*/  FSETP.NEU.AND P3, PT, R49, RZ, PT ;  /* 0x000000ff3100720b */ /* 0x020fe20003f6d000 */
[----:B------:R-:W-:Y:S01]  /*5970*/  IMAD.SHL.U32 R66, R92, 0x2, RZ ;  /* 0x000000025c427824 */ /* 0x000fe200078e00ff */
[----:B------:R-:W-:Y:S01]  /*5980*/  SEL R4, RZ, 0xffffffff, P2 ;  /* 0xffffffffff047807 */ /* 0x000fe20001000000 */
[----:B------:R-:W-:Y:S01]  /*5990*/  BSSY B1, `(.L_x_96) ;  /* 0x0000043000017945 */ /* 0x000fe20003800000 */
[----:B------:R-:W-:Y:S01]  /*59a0*/  @P1 LOP3.LUT P2, RZ, R88, 0xff, RZ, 0xc0, !PT ;  /* 0x000000ff58ff1812 */ /* 0x000fe2000784c0ff */
[----:B------:R-:W-:Y:S01]  /*59b0*/  VIADD R107, R66, UR48 ;  /* 0x00000030426b7c36 */ /* 0x000fe20008000000 */
[----:B------:R-:W-:Y:S01]  /*59c0*/  @P1 SEL R0, RZ, 0xffffffff, P3 ;  /* 0xffffffffff001807 */ /* 0x000fe20001800000 */
[----:B------:R-:W-:Y:S01]  /*59d0*/  IMAD.MOV.U32 R67, RZ, RZ, 0x1 ;  /* 0x00000001ff437424 */ /* 0x000fe200078e00ff */
[----:B------:R-:W-:Y:S01]  /*59e0*/  LOP3.LUT R98, R98, 0x1, RZ, 0x3c, !PT ;  /* 0x0000000162627812 */ /* 0x000fe200078e3cff */
[----:B------:R-:W-:Y:S01]  /*59f0*/  IMAD.MOV.U32 R65, RZ, RZ, RZ ;  /* 0x000000ffff417224 */ /* 0x000fe200078e00ff */
[----:B------:R-:W-:Y:S02]  /*5a00*/  @P0 SEL R0, R4, R0, !P2 ;  /* 0x0000000004000207 */ /* 0x000fe40005000000 */
[----:B------:R-:W-:Y:S02]  /*5a10*/  CS2R R78, SRZ ;  /* 0x00000000004e7805 */ /* 0x000fe4000001ff00 */
[----:B------:R-:W-:Y:S02]  /*5a20*/  LEA R64, R45, UR48, 0x3 ;  /* 0x000000302d407c11 */ /* 0x000fe4000f8e18ff */
[----:B------:R-:W-:Y:S02]  /*5a30*/  CS2R R76, SRZ ;  /* 0x00000000004c7805 */ /* 0x000fe4000001ff00 */
[----:B------:R-:W-:Y:S02]  /*5a40*/  @P1 LOP3.LUT R0, R0, 0x1, RZ, 0xc0, !PT ;  /* 0x0000000100001812 */ /* 0x000fe400078ec0ff */
[----:B------:R-:W-:Y:S02]  /*5a50*/  CS2R R70, SRZ ;  /* 0x0000000000467805 */ /* 0x000fe4000001ff00 */
[----:B------:R-:W-:Y:S02]  /*5a60*/  SHF.L.U32 R2, R97, 0x1f, RZ ;  /* 0x0000001f61027819 */ /* 0x000fe400000006ff */
[----:B------:R-:W-:Y:S02]  /*5a70*/  CS2R R68, SRZ ;  /* 0x0000000000447805 */ /* 0x000fe4000001ff00 */
[----:B------:R-:W-:Y:S02]  /*5a80*/  ISETP.NE.U32.OR P6, PT, R0, 0x1, !P1 ;  /* 0x000000010000780c */ /* 0x000fe40004fc5470 */
[----:B------:R-:W-:Y:S02]  /*5a90*/  CS2R R62, SRZ ;  /* 0x00000000003e7805 */ /* 0x000fe4000001ff00 */
[----:B------:R-:W-:Y:S02]  /*5aa0*/  PLOP3.LUT P2, PT, PT, PT, UP1, 0x80, 0x8 ;  /* 0x000000000008781c */ /* 0x000fe40003f4f018 */
[----:B------:R-:W-:Y:S02]  /*5ab0*/  CS2R R60, SRZ ;  /* 0x00000000003c7805 */ /* 0x000fe4000001ff00 */
[----:B------:R-:W-:Y:S02]  /*5ac0*/  LEA.HI R48, R45, R45, RZ, 0x1 ;  /* 0x0000002d2d307211 */ /* 0x000fe400078f08ff */
[----:B------:R-:W-:Y:S02]  /*5ad0*/  CS2R R58, SRZ ;  /* 0x00000000003a7805 */ /* 0x000fe4000001ff00 */
[----:B------:R-:W-:Y:S02]  /*5ae0*/  LOP3.LUT P4, R103, R88, 0xff, RZ, 0xc0, !PT ;  /* 0x000000ff58677812 */ /* 0x000fe4000788c0ff */
[----:B------:R-:W-:Y:S02]  /*5af0*/  CS2R R56, SRZ ;  /* 0x0000000000387805 */ /* 0x000fe4000001ff00 */
[----:B------:R-:W-:Y:S01]  /*5b00*/  SEL R3, RZ, 0xffffffff, P3 ;  /* 0xffffffffff037807 */ /* 0x000fe20001800000 */
[----:B------:R-:W-:Y:S01]  /*5b10*/  VIADD R108, R107, 0x400 ;  /* 0x000004006b6c7836 */ /* 0x000fe20000000000 */
[----:B------:R-:W-:Y:S01]  /*5b20*/  P2R R105, PR, RZ, 0x40 ;  /* 0x00000040ff697803 */ /* 0x000fe20000000000 */
[----:B------:R-:W-:Y:S01]  /*5b30*/  IMAD.IADD R106, R99, 0x1, R107 ;  /* 0x00000001636a7824 */ /* 0x000fe200078e026b */
[----:B------:R-:W-:Y:S02]  /*5b40*/  @P6 SHF.L.U32 R0, R98, 0x1f, RZ ;  /* 0x0000001f62006819 */ /* 0x000fe400000006ff */
[----:B------:R-:W-:Y:S02]  /*5b50*/  @P2 SEL R3, R4, R3, !P4 ;  /* 0x0000000304032207 */ /* 0x000fe40006000000 */
[----:B------:R1:W3:Y:S02]  /*5b60*/  @P6 SYNCS.PHASECHK.TRANS64.TRYWAIT P1, [UR48+0x90], R0 ;  /* 0x00009000ff0065a7 */ /* 0x0002e40008021130 */
[----:B------:R-:W-:Y:S04]  /*5b70*/  LOP3.LUT R3, R3, 0x1, RZ, 0xc0, !PT ;  /* 0x0000000103037812 */ /* 0x000fe800078ec0ff */
[----:B------:R-:W-:Y:S04]  /*5b80*/  ISETP.NE.U32.AND P5, PT, R3, 0x1, PT ;  /* 0x000000010300780c */ /* 0x000fe80003fa5070 */
[----:B------:R-:W-:Y:S01]  /*5b90*/  P2R R72, PR, RZ, 0x20 ;  /* 0x00000020ff487803 */ /* 0x000fe20000000000 */
[----:B------:R4:W2:Y:S01]  /*5ba0*/  SYNCS.PHASECHK.TRANS64.TRYWAIT P0, [R64+URZ+0x100], R2 ;  /* 0x00010002400075a7 */ /* 0x0008a200080011ff */
[C---:B-1----:R-:W-:Y:S01]  /*5bb0*/  IMAD.SHL.U32 R0, R48.reuse, 0x80, RZ ;  /* 0x0000008030007824 */ /* 0x042fe200078e00ff */
[----:B------:R-:W-:Y:S04]  /*5bc0*/  LOP3.LUT R48, R48, 0xffe, RZ, 0xc0, !PT ;  /* 0x00000ffe30307812 */ /* 0x000fe800078ec0ff */
[----:B------:R-:W-:Y:S01]  /*5bd0*/  LOP3.LUT R0, R0, 0xffffff00, RZ, 0xc0, !PT ;  /* 0xffffff0000007812 */ /* 0x000fe200078ec0ff */
[----:B------:R-:W-:Y:S04]  /*5be0*/  IMAD.IADD R48, R45, 0x1, -R48 ;  /* 0x000000012d307824 */ /* 0x000fe800078e0a30 */
[----:B------:R-:W-:Y:S04]  /*5bf0*/  IMAD.IADD R0, R46, 0x1, R0 ;  /* 0x000000012e007824 */ /* 0x000fe800078e0200 */
[----:B------:R-:W-:Y:S01]  /*5c00*/  IMAD R48, R48, 0x100000, R0 ;  /* 0x0010000030307824 */ /* 0x000fe200078e0200 */
[----:B---3--:R-:W-:Y:S01]  /*5c10*/  @P6 SEL R67, RZ, 0x1, !P1 ;  /* 0x00000001ff436807 */ /* 0x008fe20004800000 */
[----:B----4-:R-:W-:Y:S06]  /*5c20*/  @!P6 BRA `(.L_x_97) ;  /* 0x000000000064e947 */ /* 0x010fec0003800000 */
[----:B------:R-:W-:Y:S01]  /*5c30*/  @P5 IMAD R5, R100, 0x2, R108 ;  /* 0x0000000264055824 */ /* 0x000fe200078e026c */
[----:B------:R-:W-:Y:S01]  /*5c40*/  ISETP.NE.AND P1, PT, R67, RZ, PT ;  /* 0x000000ff4300720c */ /* 0x000fe20003f25270 */
[----:B------:R-:W-:Y:S01]  /*5c50*/  IMAD.MOV.U32 R78, RZ, RZ, RZ ;  /* 0x000000ffff4e7224 */ /* 0x000fe200078e00ff */
[----:B------:R-:W-:Y:S01]  /*5c60*/  BSSY B0, `(.L_x_98) ;  /* 0x000000d000007945 */ /* 0x000fe20003800000 */
[----:B------:R-:W-:Y:S01]  /*5c70*/  @P5 IMAD.IADD R4, R99, 0x1, R5 ;  /* 0x0000000163045824 */ /* 0x000fe200078e0205 */
[----:B------:R-:W-:Y:S02]  /*5c80*/  CS2R R70, SRZ ;  /* 0x0000000000467805 */ /* 0x000fe4000001ff00 */
[----:B------:R-:W-:Y:S02]  /*5c90*/  CS2R R68, SRZ ;  /* 0x0000000000447805 */ /* 0x000fe4000001ff00 */
[----:B------:R-:W-:Y:S02]  /*5ca0*/  CS2R R76, SRZ ;  /* 0x00000000004c7805 */ /* 0x000fe4000001ff00 */
[----:B------:R-:W-:Y:S02]  /*5cb0*/  CS2R R58, SRZ ;  /* 0x00000000003a7805 */ /* 0x000fe4000001ff00 */
[----:B------:R-:W-:Y:S02]  /*5cc0*/  CS2R R56, SRZ ;  /* 0x0000000000387805 */ /* 0x000fe4000001ff00 */
[----:B------:R-:W-:Y:S02]  /*5cd0*/  CS2R R62, SRZ ;  /* 0x00000000003e7805 */ /* 0x000fe4000001ff00 */
[----:B------:R-:W-:Y:S01]  /*5ce0*/  CS2R R60, SRZ ;  /* 0x00000000003c7805 */ /* 0x000fe2000001ff00 */
[----:B------:R-:W-:Y:S06]  /*5cf0*/  @P1 BRA `(.L_x_99) ;  /* 0x00000000000c1947 */ /* 0x000fec0003800000 */
[----:B------:R-:W-:Y:S04]  /*5d00*/  SHF.L.U32 R3, R98, 0x1f, RZ ;  /* 0x0000001f62037819 */ /* 0x000fe800000006ff */
[----:B------:R-:W1:Y:S02]  /*5d10*/  SYNCS.PHASECHK.TRANS64.TRYWAIT P1, [UR48+0x90], R3 ;  /* 0x00009003ff0075a7 */ /* 0x000e640008021130 */
[----:B-1----:R-:W-:Y:S05]  /*5d20*/  @!P1 BRA `(.L_x_100) ;  /* 0x0000003c00f89947 */ /* 0x002fea0003800000 */
.L_x_99:
[----:B------:R-:W-:Y:S05]  /*5d30*/  BSYNC B0 ;  /* 0x0000000000007941 */ /* 0x000fea0003800000 */
.L_x_98:
[----:B------:R-:W-:Y:S01]  /*5d40*/  ISETP.NE.AND P1, PT, R72, RZ, PT ;  /* 0x000000ff4800720c */ /* 0x000fe20003f25270 */
[----:B------:R-:W-:Y:S11]  /*5d50*/  HFMA2 R65, -RZ, RZ, 0, 5.9604644775390625e-08 ;  /* 0x00000001ff417431 */ /* 0x000ff600000001ff */
[----:B------:R-:W-:Y:S01]  /*5d60*/  @!UPT UIADD3 URZ, UPT, UPT, URZ, URZ, URZ ;  /* 0x000000fffffff290 */ /* 0x000fe2000fffe0ff */
[----:B------:R-:W-:Y:S05]  /*5d70*/  @P1 WARPSYNC.ALL ;  /* 0x0000000000001948 */ /* 0x000fea0003800000 */
[----:B------:R3:W4:Y:S04]  /*5d80*/  @P1 LDSM.16.M88.4 R68, [R5] ;  /* 0x000000000544183b */ /* 0x0007280000000200 */
[----:B------:R3:W1:Y:S04]  /*5d90*/  @P1 LDSM.16.M88.4 R76, [R4] ;  /* 0x00000000044c183b */ /* 0x0006680000000200 */
[----:B------:R3:W1:Y:S04]  /*5da0*/  @P1 LDSM.16.M88.4 R56, [R66+UR48+0x400] ;  /* 0x000400304238183b */ /* 0x0006680008000200 */
[----:B------:R3:W1:Y:S02]  /*5db0*/  @P1 LDSM.16.M88.4 R60, [R106+0x400] ;  /* 0x000400006a3c183b */ /* 0x0006640000000200 */
.L_x_97:
[----:B------:R-:W-:Y:S05]  /*5dc0*/  BSYNC B1 ;  /* 0x0000000000017941 */ /* 0x000fea0003800000 */
.L_x_96:
[----:B-1----:R-:W-:Y:S04]  /*5dd0*/  SHF.R.U32.HI R0, RZ, 0x15, R48 ;  /* 0x00000015ff007819 */ /* 0x002fe80000011630 */
[----:B------:R-:W-:Y:S01]  /*5de0*/  LOP3.LUT P1, RZ, R0, 0x3, R93, 0x48, !PT ;  /* 0x0000000300ff7812 */ /* 0x000fe2000782485d */
[----:B------:R-:W-:Y:S01]  /*5df0*/  @!UPT UIADD3 URZ, UPT, UPT, URZ, URZ, URZ ;  /* 0x000000fffffff290 */ /* 0x000fe2000fffe0ff */
[----:B--2---:R-:W-:Y:S11]  /*5e00*/  @P0 BRA `(.L_x_101) ;  /* 0x0000000000080947 */ /* 0x004ff60003800000 */
[----:B------:R-:W1:Y:S02]  /*5e10*/  SYNCS.PHASECHK.TRANS64.TRYWAIT P0, [R64+URZ+0x100], R2 ;  /* 0x00010002400075a7 */ /* 0x000e6400080011ff */
[----:B-1----:R-:W-:Y:S05]  /*5e20*/  @!P0 BRA `(.L_x_102) ;  /* 0x0000003c00d08947 */ /* 0x002fea0003800000 */
.L_x_101:
[----:B------:R-:W-:Y:S05]  /*5e30*/  @!P1 BRA `(.L_x_103) ;  /* 0x0000000000409947 */ /* 0x000fea0003800000 */
[----:B------:R-:W3:Y:S01]  /*5e40*/  LDCU.64 UR8, c[0x4][0x70] ;  /* 0x01000e00ff0877ac */ /* 0x000ee20008000a00 */
[----:B------:R-:W-:Y:S01]  /*5e50*/  MOV R3, 0x0 ;  /* 0x0000000000037802 */ /* 0x000fe20000000f00 */
[----:B------:R-:W-:Y:S02]  /*5e60*/  HFMA2 R12, -RZ, RZ, 0, 5.9604644775390625e-08 ;  /* 0x00000001ff0c7431 */ /* 0x000fe400000001ff */
[----:B------:R-:W-:Y:S02]  /*5e70*/  IMAD.MOV.U32 R8, RZ, RZ, 0x192 ;  /* 0x00000192ff087424 */ /* 0x000fe400078e00ff */
[----:B------:R-:W-:Y:S01]  /*5e80*/  IMAD.MOV.U32 R13, RZ, RZ, RZ ;  /* 0x000000ffff0d7224 */ /* 0x000fe200078e00ff */
[----:B------:R-:W2:Y:S01]  /*5e90*/  LDCU.64 UR6, c[0x4][0x78] ;  /* 0x01000f00ff0677ac */ /* 0x000ea20008000a00 */
[----:B-1----:R-:W1:Y:S01]  /*5ea0*/  LDC.64 R2, c[0x4][R3] ;  /* 0x0100000003027b82 */ /* 0x002e620000000a00 */
[----:B------:R-:W5:Y:S01]  /*5eb0*/  LDCU.64 UR4, c[0x4][0x10] ;  /* 0x01000200ff0477ac */ /* 0x000f620008000a00 */
[----:B---3--:R-:W-:Y:S01]  /*5ec0*/  MOV R5, UR9 ;  /* 0x0000000900057c02 */ /* 0x008fe20008000f00 */
[----:B------:R-:W-:Y:S01]  /*5ed0*/  IMAD.U32 R4, RZ, RZ, UR8 ;  /* 0x00000008ff047e24 */ /* 0x000fe2000f8e00ff */
[----:B--2---:R-:W-:Y:S01]  /*5ee0*/  MOV R7, UR7 ;  /* 0x0000000700077c02 */ /* 0x004fe20008000f00 */
[----:B------:R-:W-:Y:S01]  /*5ef0*/  IMAD.U32 R6, RZ, RZ, UR6 ;  /* 0x00000006ff067e24 */ /* 0x000fe2000f8e00ff */
[----:B-----5:R-:W-:Y:S01]  /*5f00*/  MOV R11, UR5 ;  /* 0x00000005000b7c02 */ /* 0x020fe20008000f00 */
[----:B------:R-:W-:Y:S02]  /*5f10*/  IMAD.U32 R10, RZ, RZ, UR4 ;  /* 0x00000004ff0a7e24 */ /* 0x000fe4000f8e00ff */
[----:B------:R-:W-:Y:S07]  /*5f20*/  LEPC R20, `(.L_x_103) ;  /* 0x000000001014794e */ /* 0x000fee0000000000 */
[----:B-1--4-:R-:W-:Y:S05]  /*5f30*/  CALL.ABS.NOINC R2 ;  /* 0x0000000002007343 */ /* 0x012fea0003c00000 */
.L_x_103:
[----:B------:R-:W-:Y:S01]  /*5f40*/  SHF.L.U32 R50, R56, 0x10, RZ ;  /* 0x0000001038327819 */ /* 0x000fe200000006ff */
[----:B------:R-:W-:Y:S05]  /*5f50*/  WARPSYNC.ALL ;  /* 0x0000000000007948 */ /* 0x000fea0003800000 */
[----:B------:R-:W-:Y:S01]  /*5f60*/  R2UR UR4, R48 ;  /* 0x00000000300472ca */ /* 0x000fe200000e0000 */
[----:B------:R-:W-:Y:S01]  /*5f70*/  BSSY.RECONVERGENT B0, `(.L_x_104) ;  /* 0x000008b000007945 */ /* 0x000fe20003800200 */
[----:B------:R-:W-:Y:S02]  /*5f80*/  LOP3.LUT R51, R56, 0xffff0000, RZ, 0xc0, !PT ;  /* 0xffff000038337812 */ /* 0x000fe400078ec0ff */
[----:B------:R-:W-:Y:S02]  /*5f90*/  SHF.L.U32 R52, R57, 0x10, RZ ;  /* 0x0000001039347819 */ /* 0x000fe400000006ff */
[----:B------:R-:W-:Y:S02]  /*5fa0*/  SHF.L.U32 R73, R100, 0x1, RZ ;  /* 0x0000000164497819 */ /* 0x000fe400000006ff */
[----:B------:R-:W-:Y:S02]  /*5fb0*/  ISETP.NE.AND P0, PT, R101, RZ, PT ;  /* 0x000000ff6500720c */ /* 0x000fe40003f05270 */
[----:B------:R-:W-:Y:S03]  /*5fc0*/  IADD3 R108, PT, PT, R108, R73, RZ ;  /* 0x000000496c6c7210 */ /* 0x000fe60007ffe0ff */
[----:B---3--:R-:W2:Y:S01]  /*5fd0*/  LDTM.16dp256bit.x8 R4, tmem[UR4] ;  /* 0x00000004000479ee */ /* 0x008ea200081a0000 */
[----:B------:R-:W-:Y:S01]  /*5fe0*/  IADD3 R109, PT, PT, R99, R108, RZ ;  /* 0x0000006c636d7210 */ /* 0x000fe20007ffe0ff */
[C---:B--2---:R-:W-:Y:S01]  /*5ff0*/  FMUL R0, R47.reuse, R4 ;  /* 0x000000042f007220 */ /* 0x044fe20000400000 */
[C---:B-1----:R-:W-:Y:S01]  /*6000*/  FMUL R2, R47.reuse, R5 ;  /* 0x000000052f027220 */ /* 0x042fe20000400000 */
[C---:B------:R-:W-:Y:S01]  /*6010*/  FMUL R4, R47.reuse, R8 ;  /* 0x000000082f047220 */ /* 0x040fe20000400000 */
[C---:B------:R-:W-:Y:S01]  /*6020*/  FMUL R3, R47.reuse, R6 ;  /* 0x000000062f037220 */ /* 0x040fe20000400000 */
[C---:B------:R-:W-:Y:S01]  /*6030*/  FMUL R5, R47.reuse, R9 ;  /* 0x000000092f057220 */ /* 0x040fe20000400000 */
[C---:B------:R-:W-:Y:S01]  /*6040*/  FMUL R8, R47.reuse, R12 ;  /* 0x0000000c2f087220 */ /* 0x040fe20000400000 */
[C---:B------:R-:W-:Y:S01]  /*6050*/  FMUL R6, R47.reuse, R10 ;  /* 0x0000000a2f067220 */ /* 0x040fe20000400000 */
[C---:B------:R-:W-:Y:S01]  /*6060*/  FMUL R9, R47.reuse, R13 ;  /* 0x0000000d2f097220 */ /* 0x040fe20000400000 */
[----:B------:R-:W-:Y:S01]  /*6070*/  FMUL R12, R47, R16 ;  /* 0x000000102f0c7220 */ /* 0x000fe20000400000 */
[----:B------:R-:W-:Y:S01]  /*6080*/  FFMA R0, R49, R50, R0 ;  /* 0x0000003231007223 */ /* 0x000fe20000000000 */
[C---:B------:R-:W-:Y:S01]  /*6090*/  FMUL R10, R47.reuse, R14 ;  /* 0x0000000e2f0a7220 */ /* 0x040fe20000400000 */
[C---:B------:R-:W-:Y:S01]  /*60a0*/  FMUL R13, R47.reuse, R17 ;  /* 0x000000112f0d7220 */ /* 0x040fe20000400000 */
[----:B------:R-:W-:Y:S01]  /*60b0*/  FMUL R16, R47, R20 ;  /* 0x000000142f107220 */ /* 0x000fe20000400000 */
[----:B------:R-:W-:Y:S01]  /*60c0*/  FFMA R2, R49, R51, R2 ;  /* 0x0000003331027223 */ /* 0x000fe20000000002 */
[C---:B------:R-:W-:Y:S01]  /*60d0*/  FMUL R14, R47.reuse, R18 ;  /* 0x000000122f0e7220 */ /* 0x040fe20000400000 */
[C---:B------:R-:W-:Y:S01]  /*60e0*/  FMUL R17, R47.reuse, R21 ;  /* 0x000000152f117220 */ /* 0x040fe20000400000 */
[C---:B------:R-:W-:Y:S01]  /*60f0*/  FMUL R20, R47.reuse, R24 ;  /* 0x000000182f147220 */ /* 0x040fe20000400000 */
[C---:B------:R-:W-:Y:S01]  /*6100*/  FMUL R18, R47.reuse, R22 ;  /* 0x000000162f127220 */ /* 0x040fe20000400000 */
[C---:B------:R-:W-:Y:S01]  /*6110*/  FMUL R21, R47.reuse, R25 ;  /* 0x000000192f157220 */ /* 0x040fe20000400000 */
[C---:B------:R-:W-:Y:S01]  /*6120*/  FMUL R24, R47.reuse, R28 ;  /* 0x0000001c2f187220 */ /* 0x040fe20000400000 */
[C---:B------:R-:W-:Y:S01]  /*6130*/  FMUL R22, R47.reuse, R26 ;  /* 0x0000001a2f167220 */ /* 0x040fe20000400000 */
[C---:B------:R-:W-:Y:S01]  /*6140*/  FMUL R25, R47.reuse, R29 ;  /* 0x0000001d2f197220 */ /* 0x040fe20000400000 */
[----:B------:R-:W-:Y:S01]  /*6150*/  FMUL R28, R47, R32 ;  /* 0x000000202f1c7220 */ /* 0x000fe20000400000 */
[----:B------:R-:W-:Y:S01]  /*6160*/  LOP3.LUT R32, R57, 0xffff0000, RZ, 0xc0, !PT ;  /* 0xffff000039207812 */ /* 0x000fe200078ec0ff */
[C---:B------:R-:W-:Y:S01]  /*6170*/  FMUL R26, R47.reuse, R30 ;  /* 0x0000001e2f1a7220 */ /* 0x040fe20000400000 */
[----:B------:R-:W-:Y:S01]  /*6180*/  FMUL R29, R47, R33 ;  /* 0x000000212f1d7220 */ /* 0x000fe20000400000 */
[----:B------:R-:W-:Y:S01]  /*6190*/  SHF.L.U32 R33, R58, 0x10, RZ ;  /* 0x000000103a217819 */ /* 0x000fe200000006ff */
[----:B------:R-:W-:Y:S01]  /*61a0*/  FFMA R3, R49, R52, R3 ;  /* 0x0000003431037223 */ /* 0x000fe20000000003 */
[----:B------:R-:W-:Y:S01]  /*61b0*/  F2FP.BF16.F32.PACK_AB R52, R2, R0 ;  /* 0x000000000234723e */ /* 0x000fe200000010ff */
[----:B------:R-:W-:Y:S01]  /*61c0*/  FMUL R7, R47, R7 ;  /* 0x000000072f077220 */ /* 0x000fe20000400000 */
[----:B------:R-:W-:Y:S01]  /*61d0*/  SHF.L.U32 R0, R59, 0x10, RZ ;  /* 0x000000103b007819 */ /* 0x000fe200000006ff */
[----:B------:R-:W-:Y:S01]  /*61e0*/  FMUL R30, R47, R34 ;  /* 0x000000222f1e7220 */ /* 0x000fe20000400000 */
[----:B------:R-:W-:Y:S01]  /*61f0*/  LOP3.LUT R34, R58, 0xffff0000, RZ, 0xc0, !PT ;  /* 0xffff00003a227812 */ /* 0x000fe200078ec0ff */
[----:B------:R-:W-:Y:S01]  /*6200*/  FFMA R7, R49, R32, R7 ;  /* 0x0000002031077223 */ /* 0x000fe20000000007 */
[----:B------:R-:W-:Y:S01]  /*6210*/  LOP3.LUT R2, R59, 0xffff0000, RZ, 0xc0, !PT ;  /* 0xffff00003b027812 */ /* 0x000fe200078ec0ff */
[----:B------:R-:W-:Y:S01]  /*6220*/  FFMA R4, R49, R33, R4 ;  /* 0x0000002131047223 */ /* 0x000fe20000000004 */
[----:B------:R-:W-:Y:S01]  /*6230*/  FMUL R11, R47, R11 ;  /* 0x0000000b2f0b7220 */ /* 0x000fe20000400000 */
[----:B------:R-:W-:Y:S01]  /*6240*/  FFMA R5, R49, R34, R5 ;  /* 0x0000002231057223 */ /* 0x000fe20000000005 */
[----:B------:R-:W-:Y:S01]  /*6250*/  F2FP.BF16.F32.PACK_AB R53, R7, R3 ;  /* 0x000000030735723e */ /* 0x000fe200000010ff */
[C---:B------:R-:W-:Y:S01]  /*6260*/  FFMA R6, R49.reuse, R0, R6 ;  /* 0x0000000031067223 */ /* 0x040fe20000000006 */
[C---:B------:R-:W-:Y:S01]  /*6270*/  SHF.L.U32 R0, R60.reuse, 0x10, RZ ;  /* 0x000000103c007819 */ /* 0x040fe200000006ff */
[----:B------:R-:W-:Y:S01]  /*6280*/  FFMA R11, R49, R2, R11 ;  /* 0x00000002310b7223 */ /* 0x000fe2000000000b */
[----:B------:R-:W-:Y:S01]  /*6290*/  LOP3.LUT R2, R60, 0xffff0000, RZ, 0xc0, !PT ;  /* 0xffff00003c027812 */ /* 0x000fe200078ec0ff */
[----:B------:R-:W-:Y:S01]  /*62a0*/  FMUL R15, R47, R15 ;  /* 0x0000000f2f0f7220 */ /* 0x000fe20000400000 */
[----:B------:R-:W-:Y:S01]  /*62b0*/  SHF.L.U32 R3, R61, 0x10, RZ ;  /* 0x000000103d037819 */ /* 0x000fe200000006ff */
[----:B------:R-:W-:Y:S01]  /*62c0*/  FFMA R8, R49, R0, R8 ;  /* 0x0000000031087223 */ /* 0x000fe20000000008 */
[----:B------:R-:W-:Y:S01]  /*62d0*/  LOP3.LUT R0, R61, 0xffff0000, RZ, 0xc0, !PT ;  /* 0xffff00003d007812 */ /* 0x000fe200078ec0ff */
[C---:B------:R-:W-:Y:S01]  /*62e0*/  FFMA R9, R49.reuse, R2, R9 ;  /* 0x0000000231097223 */ /* 0x040fe20000000009 */
[C---:B------:R-:W-:Y:S01]  /*62f0*/  SHF.L.U32 R2, R62.reuse, 0x10, RZ ;  /* 0x000000103e027819 */ /* 0x040fe200000006ff */
[----:B------:R-:W-:Y:S01]  /*6300*/  FFMA R10, R49, R3, R10 ;  /* 0x00000003310a7223 */ /* 0x000fe2000000000a */
[----:B------:R-:W-:Y:S01]  /*6310*/  SHF.L.U32 R3, R63, 0x10, RZ ;  /* 0x000000103f037819 */ /* 0x000fe200000006ff */
[C---:B------:R-:W-:Y:S01]  /*6320*/  FFMA R15, R49.reuse, R0, R15 ;  /* 0x00000000310f7223 */ /* 0x040fe2000000000f */
[----:B------:R-:W-:Y:S01]  /*6330*/  LOP3.LUT R0, R62, 0xffff0000, RZ, 0xc0, !PT ;  /* 0xffff00003e007812 */ /* 0x000fe200078ec0ff */
[----:B------:R-:W-:Y:S01]  /*6340*/  FFMA R12, R49, R2, R12 ;  /* 0x00000002310c7223 */ /* 0x000fe2000000000c */
[C---:B----4-:R-:W-:Y:S01]  /*6350*/  SHF.L.U32 R2, R68.reuse, 0x10, RZ ;  /* 0x0000001044027819 */ /* 0x050fe200000006ff */
[----:B------:R-:W-:Y:S01]  /*6360*/  FMUL R19, R47, R19 ;  /* 0x000000132f137220 */ /* 0x000fe20000400000 */
[----:B------:R-:W-:Y:S01]  /*6370*/  F2FP.BF16.F32.PACK_AB R54, R5, R4 ;  /* 0x000000040536723e */ /* 0x000fe200000010ff */
[----:B------:R-:W-:Y:S01]  /*6380*/  FFMA R13, R49, R0, R13 ;  /* 0x00000000310d7223 */ /* 0x000fe2000000000d */
[----:B------:R-:W-:Y:S01]  /*6390*/  LOP3.LUT R0, R63, 0xffff0000, RZ, 0xc0, !PT ;  /* 0xffff00003f007812 */ /* 0x000fe200078ec0ff */
[----:B------:R-:W-:Y:S01]  /*63a0*/  FFMA R14, R49, R3, R14 ;  /* 0x00000003310e7223 */ /* 0x000fe2000000000e */
[----:B------:R-:W-:Y:S01]  /*63b0*/  LOP3.LUT R3, R68, 0xffff0000, RZ, 0xc0, !PT ;  /* 0xffff000044037812 */ /* 0x000fe200078ec0ff */
[----:B------:R-:W-:Y:S01]  /*63c0*/  FMUL R23, R47, R23 ;  /* 0x000000172f177220 */ /* 0x000fe20000400000 */
[----:B------:R-:W-:Y:S01]  /*63d0*/  F2FP.BF16.F32.PACK_AB R55, R11, R6 ;  /* 0x000000060b37723e */ /* 0x000fe200000010ff */
[----:B------:R-:W-:Y:S01]  /*63e0*/  FFMA R19, R49, R0, R19 ;  /* 0x0000000031137223 */ /* 0x000fe20000000013 */
[----:B------:R-:W-:Y:S01]  /*63f0*/  SHF.L.U32 R0, R69, 0x10, RZ ;  /* 0x0000001045007819 */ /* 0x000fe200000006ff */
[----:B------:R-:W-:Y:S01]  /*6400*/  FFMA R16, R49, R2, R16 ;  /* 0x0000000231107223 */ /* 0x000fe20000000010 */
[----:B------:R-:W-:Y:S01]  /*6410*/  LOP3.LUT R2, R69, 0xffff0000, RZ, 0xc0, !PT ;  /* 0xffff000045027812 */ /* 0x000fe200078ec0ff */
[----:B------:R-:W-:Y:S01]  /*6420*/  FFMA R17, R49, R3, R17 ;  /* 0x0000000331117223 */ /* 0x000fe20000000011 */
[----:B------:R-:W-:Y:S01]  /*6430*/  SHF.L.U32 R3, R71, 0x10, RZ ;  /* 0x0000001047037819 */ /* 0x000fe200000006ff */
        /* <DEDUP_REMOVED lines=15> */
[C---:B------:R-:W-:Y:S01]  /*6530*/  SHF.L.U32 R2, R78.reuse, 0x10, RZ ;  /* 0x000000104e027819 */ /* 0x040fe200000006ff */
[----:B------:R-:W-:Y:S01]  /*6540*/  FMUL R31, R47, R31 ;  /* 0x0000001f2f1f7220 */ /* 0x000fe20000400000 */
[----:B------:R-:W-:Y:S01]  /*6550*/  F2FP.BF16.F32.PACK_AB R8, R9, R8 ;  /* 0x000000080908723e */ /* 0x000fe200000010ff */
[----:B------:R1:W-:Y:S01]  /*6560*/  STSM.16.M88.4 [R107+0x400], R52 ;  /* 0x000400346b007844 */ /* 0x0003e20000000200 */
        /* <DEDUP_REMOVED lines=8> */
[----:B------:R-:W-:Y:S01]  /*65f0*/  LOP3.LUT R0, R79, 0xffff0000, RZ, 0xc0, !PT ;  /* 0xffff00004f007812 */ /* 0x000fe200078ec0ff */
[----:B------:R-:W-:Y:S01]  /*6600*/  FFMA R28, R49, R2, R28 ;  /* 0x00000002311c7223 */ /* 0x000fe2000000001c */
[----:B------:R-:W-:Y:S01]  /*6610*/  F2FP.BF16.F32.PACK_AB R11, R19, R14 ;  /* 0x0000000e130b723e */ /* 0x000fe200000010ff */
[----:B------:R-:W-:Y:S01]  /*6620*/  FFMA R29, R49, R3, R29 ;  /* 0x00000003311d7223 */ /* 0x000fe2000000001d */
[----:B------:R-:W-:Y:S01]  /*6630*/  F2FP.BF16.F32.PACK_AB R16, R17, R16 ;  /* 0x000000101110723e */ /* 0x000fe200000010ff */
[----:B------:R-:W-:Y:S01]  /*6640*/  FFMA R30, R49, R4, R30 ;  /* 0x00000004311e7223 */ /* 0x000fe2000000001e */
[----:B------:R-:W-:Y:S01]  /*6650*/  F2FP.BF16.F32.PACK_AB R17, R23, R18 ;  /* 0x000000121711723e */ /* 0x000fe200000010ff */
[----:B------:R1:W-:Y:S01]  /*6660*/  STSM.16.M88.4 [R106+0x400], R8 ;  /* 0x000400086a007844 */ /* 0x0003e20000000200 */
[----:B------:R-:W-:Y:S01]  /*6670*/  FFMA R35, R49, R0, R35 ;  /* 0x0000000031237223 */ /* 0x000fe20000000023 */
[----:B------:R-:W-:Y:S02]  /*6680*/  F2FP.BF16.F32.PACK_AB R18, R21, R20 ;  /* 0x000000141512723e */ /* 0x000fe400000010ff */
[----:B------:R-:W-:Y:S02]  /*6690*/  F2FP.BF16.F32.PACK_AB R19, R27, R22 ;  /* 0x000000161b13723e */ /* 0x000fe400000010ff */
[----:B------:R-:W-:Y:S02]  /*66a0*/  F2FP.BF16.F32.PACK_AB R24, R25, R24 ;  /* 0x000000181918723e */ /* 0x000fe400000010ff */
[----:B------:R-:W-:Y:S01]  /*66b0*/  F2FP.BF16.F32.PACK_AB R25, R31, R26 ;  /* 0x0000001a1f19723e */ /* 0x000fe200000010ff */
[----:B------:R1:W-:Y:S01]  /*66c0*/  STSM.16.M88.4 [R108], R16 ;  /* 0x000000106c007844 */ /* 0x0003e20000000200 */
[----:B------:R-:W-:Y:S02]  /*66d0*/  F2FP.BF16.F32.PACK_AB R26, R29, R28 ;  /* 0x0000001c1d1a723e */ /* 0x000fe400000010ff */
[----:B------:R-:W-:Y:S05]  /*66e0*/  F2FP.BF16.F32.PACK_AB R27, R35, R30 ;  /* 0x0000001e231b723e */ /* 0x000fea00000010ff */
[----:B------:R1:W-:Y:S01]  /*66f0*/  STSM.16.M88.4 [R109], R24 ;  /* 0x000000186d007844 */ /* 0x0003e20000000200 */
[----:B------:R-:W-:Y:S01]  /*6700*/  @!PT LDS RZ, [RZ] ;  /* 0x00000000fffff984 */ /* 0x000fe20000000800 */
[----:B------:R-:W-:Y:S01]  /*6710*/  @!PT LDS RZ, [RZ] ;  /* 0x00000000fffff984 */ /* 0x000fe20000000800 */
[----:B------:R-:W-:Y:S01]  /*6720*/  @!PT LDS RZ, [RZ] ;  /* 0x00000000fffff984 */ /* 0x000fe20000000800 */
[----:B------:R-:W-:Y:S01]  /*6730*/  @!PT LDS RZ, [RZ] ;  /* 0x00000000fffff984 */ /* 0x000fe20000000800 */
[----:B------:R2:W-:Y:S07]  /*6740*/  MEMBAR.ALL.CTA ;  /* 0x0000000000007992 */ /* 0x0005ee0000008000 */
[----:B--2---:R-:W2:Y:S02]  /*6750*/  FENCE.VIEW.ASYNC.S ;  /* 0x00000000000073c6 */ /* 0x004ea40000000000 */
[----:B--2---:R-:W-:Y:S06]  /*6760*/  BAR.SYNC.DEFER_BLOCKING 0x1, 0x80 ;  /* 0x0042000000007b1d */ /* 0x004fec0000010000 */
[----:B------:R-:W-:Y:S05]  /*6770*/  @P0 BRA `(.L_x_105) ;  /* 0x0000000000280947 */ /* 0x000fea0003800000 */
[----:B------:R-:W-:Y:S02]  /*6780*/  UIADD3 UR4, UPT, UPT, UR48, 0x400, URZ ;  /* 0x0000040030047890 */ /* 0x000fe4000fffe0ff */
[----:B------:R-:W-:Y:S01]  /*6790*/  UIADD3 UR6, UP0, UPT, UR52, 0x680, URZ ;  /* 0x0000068034067890 */ /* 0x000fe2000ff1e0ff */
[----:B------:R-:W-:Y:S03]  /*67a0*/  UMOV UR43, UR36 ;  /* 0x00000024002b7c82 */ /* 0x000fe60008000000 */
[----:B------:R-:W-:Y:S01]  /*67b0*/  MOV R94, UR4 ;  /* 0x00000004005e7c02 */ /* 0x000fe20008000f00 */
[----:B------:R-:W-:Y:S03]  /*67c0*/  UIADD3.X UR7, UPT, UPT, URZ, UR53, URZ, UP0, !UPT ;  /* 0x00000035ff077290 */ /* 0x000fe600087fe4ff */
[----:B------:R-:W-:Y:S11]  /*67d0*/  R2UR UR40, R94 ;  /* 0x000000005e2872ca */ /* 0x000ff600000e0000 */
[----:B------:R-:W-:Y:S02]  /*67e0*/  @!UPT UIADD3 URZ, UPT, UPT, URZ, URZ, URZ ;  /* 0x000000fffffff290 */ /* 0x000fe4000fffe0ff */
[----:B------:R2:W-:Y:S01]  /*67f0*/  UTMASTG.3D [UR40], [UR6] ;  /* 0x00000028060073b5 */ /* 0x0005e20008010000 */
[----:B------:R0:W-:Y:S01]  /*6800*/  UTMACMDFLUSH ;  /* 0x00000000000079b7 */ /* 0x0001e20000000000 */
[----:B--2---:R-:W-:Y:S04]  /*6810*/  DEPBAR.LE SB0, 0x1 ;  /* 0x000080400000791a */ /* 0x004fe80000000000 */
.L_x_105:
[----:B------:R-:W-:Y:S05]  /*6820*/  BSYNC.RECONVERGENT B0 ;  /* 0x0000000000007941 */ /* 0x000fea0003800200 */
.L_x_104:
[----:B------:R-:W-:Y:S01]  /*6830*/  BAR.SYNC.DEFER_BLOCKING 0x1, 0x80 ;  /* 0x0042000000007b1d */ /* 0x000fe20000010000 */
[----:B------:R-:W-:Y:S01]  /*6840*/  ISETP.NE.AND P1, PT, R105, RZ, PT ;  /* 0x000000ff6900720c */ /* 0x000fe20003f25270 */
[----:B------:R-:W-:Y:S01]  /*6850*/  UISETP.NE.AND UP0, UPT, UR49, URZ, UPT ;  /* 0x000000ff3100728c */ /* 0x000fe2000bf05270 */
[----:B------:R-:W-:Y:S11]  /*6860*/  LEA R2, R65, UR48, 0x3 ;  /* 0x0000003041027c11 */ /* 0x000ff6000f8e18ff */
[----:B------:R-:W-:Y:S01]  /*6870*/  @P1 SHF.L.U32 R3, R98, 0x1f, RZ ;  /* 0x0000001f62031819 */ /* 0x000fe200000006ff */
[----:B------:R-:W-:Y:S06]  /*6880*/  BRA.U !UP0, `(.L_x_106) ;  /* 0x0000000108247547 */ /* 0x000fec000b800000 */
[----:B------:R-:W-:Y:S01]  /*6890*/  IMAD.U32 R4, RZ, RZ, UR51 ;  /* 0x00000033ff047e24 */ /* 0x000fe2000f8e00ff */
[----:B------:R-:W-:Y:S01]  /*68a0*/  MOV R0, UR37 ;  /* 0x0000002500007c02 */ /* 0x000fe20008000f00 */
[----:B------:R-:W-:Y:S03]  /*68b0*/  UIADD3 UR51, UPT, UPT, UR51, 0x1, URZ ;  /* 0x0000000133337890 */ /* 0x000fe6000fffe0ff */
[----:B------:R-:W-:Y:S01]  /*68c0*/  @P1 LEA R4, R4, UR48, 0x3 ;  /* 0x0000003004041c11 */ /* 0x000fe2000f8e18ff */
[----:B------:R-:W-:Y:S04]  /*68d0*/  UISETP.NE.AND UP0, UPT, UR51, 0x4, UPT ;  /* 0x000000043300788c */ /* 0x000fe8000bf05270 */
[----:B------:R-:W-:Y:S01]  /*68e0*/  @P1 VIADD R4, R4, 0xb0 ;  /* 0x000000b004041836 */ /* 0x000fe20000000000 */
[----:B------:R-:W-:Y:S04]  /*68f0*/  USEL UR51, UR51, URZ, UP0 ;  /* 0x000000ff33337287 */ /* 0x000fe80008000000 */
[----:B------:R-:W-:Y:S04]  /*6900*/  @P1 PRMT R0, R0, 0x654, R4 ;  /* 0x0000065400001816 */ /* 0x000fe80000000004 */
[----:B------:R2:W-:Y:S04]  /*6910*/  @P1 SYNCS.ARRIVE.TRANS64.RED.A1T0 RZ, [R0+URZ], RZ ;  /* 0x000000ff00ff19a7 */ /* 0x0005e800081004ff */
.L_x_106:
[----:B------:R-:W3:Y:S01]  /*6920*/  @P1 SYNCS.PHASECHK.TRANS64.TRYWAIT P0, [R2+URZ+0x90], R3 ;  /* 0x00009003020015a7 */ /* 0x000ee200080011ff */
[----:B------:R-:W-:Y:S01]  /*6930*/  BSSY B1, `(.L_x_107) ;  /* 0x0000017000017945 */ /* 0x000fe20003800000 */
[----:B---3--:R-:W-:Y:S03]  /*6940*/  @P1 SEL R67, RZ, 0x1, !P0 ;  /* 0x00000001ff431807 */ /* 0x008fe60004000000 */
[----:B------:R-:W-:Y:S05]  /*6950*/  @!P1 BRA `(.L_x_108) ;  /* 0x0000000000509947 */ /* 0x000fea0003800000 */
[----:B------:R-:W-:Y:S01]  /*6960*/  ISETP.NE.AND P1, PT, R72, RZ, PT ;  /* 0x000000ff4800720c */ /* 0x000fe20003f25270 */
[----:B------:R-:W-:Y:S01]  /*6970*/  BSSY B0, `(.L_x_109) ;  /* 0x000000a000007945 */ /* 0x000fe20003800000 */
[----:B------:R-:W-:Y:S11]  /*6980*/  ISETP.NE.AND P0, PT, R67, RZ, PT ;  /* 0x000000ff4300720c */ /* 0x000ff60003f05270 */
[----:B------:R-:W-:Y:S04]  /*6990*/  @P1 IMAD R5, R65, 0x2000, R66 ;  /* 0x0000200041051824 */ /* 0x000fe800078e0242 */
[----:B------:R-:W-:Y:S05]  /*69a0*/  @P1 VIADD R4, R5, UR48 ;  /* 0x0000003005041c36 */ /* 0x000fea0008000000 */
[----:B------:R-:W-:Y:S01]  /*69b0*/  @P1 IADD3 R3, PT, PT, R73, R4, RZ ;  /* 0x0000000449031210 */ /* 0x000fe20007ffe0ff */
[----:B------:R-:W-:Y:S01]  /*69c0*/  @P1 IMAD.IADD R4, R99, 0x1, R4 ;  /* 0x0000000163041824 */ /* 0x000fe200078e0204 */
[----:B------:R-:W-:Y:S06]  /*69d0*/  @P0 BRA `(.L_x_110) ;  /* 0x00000000000c0947 */ /* 0x000fec0003800000 */
[----:B--2---:R-:W-:Y:S04]  /*69e0*/  SHF.L.U32 R0, R98, 0x1f, RZ ;  /* 0x0000001f62007819 */ /* 0x004fe800000006ff */
[----:B------:R-:W2:Y:S02]  /*69f0*/  SYNCS.PHASECHK.TRANS64.TRYWAIT P0, [R2+URZ+0x90], R0 ;  /* 0x00009000020075a7 */ /* 0x000ea400080011ff */
[----:B--2---:R-:W-:Y:S05]  /*6a00*/  @!P0 BRA `(.L_x_111) ;  /* 0x0000003000ec8947 */ /* 0x004fea0003800000 */
.L_x_110:
[----:B------:R-:W-:Y:S05]  /*6a10*/  BSYNC B0 ;  /* 0x0000000000007941 */ /* 0x000fea0003800000 */
.L_x_109:
[----:B------:R-:W-:Y:S02]  /*6a20*/  ISETP.NE.AND P0, PT, R72, RZ, PT ;  /* 0x000000ff4800720c */ /* 0x000fe40003f05270 */
[----:B------:R-:W-:Y:S11]  /*6a30*/  IADD3 R65, PT, PT, R65, 0x1, RZ ;  /* 0x0000000141417810 */ /* 0x000ff60007ffe0ff */
[----:B--2---:R-:W-:Y:S01]  /*6a40*/  @P0 IMAD.IADD R0, R99, 0x1, R3 ;  /* 0x0000000163000824 */ /* 0x004fe200078e0203 */
[----:B------:R-:W-:Y:S05]  /*6a50*/  @P0 WARPSYNC.ALL ;  /* 0x0000000000000948 */ /* 0x000fea0003800000 */
[----:B------:R3:W4:Y:S04]  /*6a60*/  @P0 LDSM.16.M88.4 R56, [R5+UR48+0x400] ;  /* 0x000400300538083b */ /* 0x0007280008000200 */
[----:B------:R3:W2:Y:S04]  /*6a70*/  @P0 LDSM.16.M88.4 R60, [R4+0x400] ;  /* 0x00040000043c083b */ /* 0x0006a80000000200 */
[----:B------:R3:W1:Y:S04]  /*6a80*/  @P0 LDSM.16.M88.4 R68, [R3+0x400] ;  /* 0x000400000344083b */ /* 0x0006680000000200 */
[----:B------:R3:W1:Y:S02]  /*6a90*/  @P0 LDSM.16.M88.4 R76, [R0+0x400] ;  /* 0x00040000004c083b */ /* 0x0006640000000200 */
.L_x_108:
[----:B------:R-:W-:Y:S05]  /*6aa0*/  BSYNC B1 ;  /* 0x0000000000017941 */ /* 0x000fea0003800000 */
.L_x_107:
[----:B--23--:R-:W-:Y:S05]  /*6ab0*/  VIADD R0, R48, 0x40 ;  /* 0x0000004030007836 */ /* 0x00cfea0000000000 */
[----:B------:R-:W-:Y:S04]  /*6ac0*/  SHF.R.U32.HI R0, RZ, 0x15, R0 ;  /* 0x00000015ff007819 */ /* 0x000fe80000011600 */
[----:B------:R-:W-:Y:S11]  /*6ad0*/  LOP3.LUT P0, RZ, R0, 0x3, R93, 0x48, !PT ;  /* 0x0000000300ff7812 */ /* 0x000ff6000780485d */
[----:B------:R-:W-:Y:S02]  /*6ae0*/  @!UPT UIADD3 URZ, UPT, UPT, URZ, URZ, URZ ;  /* 0x000000fffffff290 */ /* 0x000fe4000fffe0ff */
[----:B------:R-:W-:Y:S05]  /*6af0*/  @!P0 BRA `(.L_x_112) ;  /* 0x0000000000408947 */ /* 0x000fea0003800000 */
[----:B------:R-:W2:Y:S01]  /*6b00*/  LDCU.64 UR8, c[0x4][0x70] ;  /* 0x01000e00ff0877ac */ /* 0x000ea20008000a00 */
[----:B------:R-:W-:Y:S01]  /*6b10*/  MOV R3, 0x0 ;  /* 0x0000000000037802 */ /* 0x000fe20000000f00 */
[----:B------:R-:W-:Y:S02]  /*6b20*/  HFMA2 R12, -RZ, RZ, 0, 5.9604644775390625e-08 ;  /* 0x00000001ff0c7431 */ /* 0x000fe400000001ff */
[----:B-1----:R-:W-:Y:S02]  /*6b30*/  IMAD.MOV.U32 R8, RZ, RZ, 0x192 ;  /* 0x00000192ff087424 */ /* 0x002fe400078e00ff */
[----:B------:R-:W-:Y:S01]  /*6b40*/  IMAD.MOV.U32 R13, RZ, RZ, RZ ;  /* 0x000000ffff0d7224 */ /* 0x000fe200078e00ff */
[----:B------:R-:W1:Y:S01]  /*6b50*/  LDCU.64 UR6, c[0x4][0x78] ;  /* 0x01000f00ff0677ac */ /* 0x000e620008000a00 */
[----:B------:R-:W3:Y:S01]  /*6b60*/  LDC.64 R2, c[0x4][R3] ;  /* 0x0100000003027b82 */ /* 0x000ee20000000a00 */
[----:B------:R-:W5:Y:S01]  /*6b70*/  LDCU.64 UR4, c[0x4][0x10] ;  /* 0x01000200ff0477ac */ /* 0x000f620008000a00 */
[----:B--2---:R-:W-:Y:S01]  /*6b80*/  MOV R5, UR9 ;  /* 0x0000000900057c02 */ /* 0x004fe20008000f00 */
[----:B------:R-:W-:Y:S01]  /*6b90*/  IMAD.U32 R4, RZ, RZ, UR8 ;  /* 0x00000008ff047e24 */ /* 0x000fe2000f8e00ff */
[----:B-1----:R-:W-:Y:S01]  /*6ba0*/  MOV R7, UR7 ;  /* 0x0000000700077c02 */ /* 0x002fe20008000f00 */
[----:B------:R-:W-:Y:S01]  /*6bb0*/  IMAD.U32 R6, RZ, RZ, UR6 ;  /* 0x00000006ff067e24 */ /* 0x000fe2000f8e00ff */
[----:B-----5:R-:W-:Y:S01]  /*6bc0*/  MOV R11, UR5 ;  /* 0x00000005000b7c02 */ /* 0x020fe20008000f00 */
[----:B------:R-:W-:Y:S02]  /*6bd0*/  IMAD.U32 R10, RZ, RZ, UR4 ;  /* 0x00000004ff0a7e24 */ /* 0x000fe4000f8e00ff */
[----:B------:R-:W-:Y:S07]  /*6be0*/  LEPC R20, `(.L_x_112) ;  /* 0x000000001014794e */ /* 0x000fee0000000000 */
[----:B---34-:R-:W-:Y:S05]  /*6bf0*/  CALL.ABS.NOINC R2 ;  /* 0x0000000002007343 */ /* 0x018fea0003c00000 */
.L_x_112:
[----:B------:R-:W-:Y:S01]  /*6c00*/  ISETP.NE.AND P6, PT, R105, RZ, PT ;  /* 0x000000ff6900720c */ /* 0x000fe20003fc5270 */
[----:B------:R-:W-:Y:S05]  /*6c10*/  WARPSYNC.ALL ;  /* 0x0000000000007948 */ /* 0x000fea0003800000 */
[----:B------:R-:W-:Y:S01]  /*6c20*/  R2UR UR4, R48 ;  /* 0x00000000300472ca */ /* 0x000fe200000e0000 */
[----:B------:R-:W-:Y:S01]  /*6c30*/  BSSY.RECONVERGENT B0, `(.L_x_113) ;  /* 0x000008f000007945 */ /* 0x000fe20003800200 */
[----:B------:R-:W-:Y:S02]  /*6c40*/  MOV R50, UR51 ;  /* 0x0000003300327c02 */ /* 0x000fe40008000f00 */
[----:B----4-:R-:W-:Y:S02]  /*6c50*/  SHF.L.U32 R3, R56, 0x10, RZ ;  /* 0x0000001038037819 */ /* 0x010fe400000006ff */
[----:B------:R-:W-:Y:S02]  /*6c60*/  MOV R74, UR37 ;  /* 0x00000025004a7c02 */ /* 0x000fe40008000f00 */
[----:B------:R-:W-:Y:S02]  /*6c70*/  @P6 LEA R50, R50, UR48, 0x3 ;  /* 0x0000003032326c11 */ /* 0x000fe4000f8e18ff */
[----:B------:R-:W-:Y:S02]  /*6c80*/  LOP3.LUT R51, R57, 0xffff0000, RZ, 0xc0, !PT ;  /* 0xffff000039337812 */ /* 0x000fe400078ec0ff */
[----:B------:R-:W-:Y:S01]  /*6c90*/  @P6 IADD3 R50, PT, PT, R50, 0xb0, RZ ;  /* 0x000000b032326810 */ /* 0x000fe20007ffe0ff */
[----:B-1----:R-:W1:Y:S01]  /*6ca0*/  LDTM.16dp256bit.x8 R4, tmem[UR4+0x40] ;  /* 0x00004004000479ee */ /* 0x002e6200081a0000 */
[----:B------:R-:W-:Y:S02]  /*6cb0*/  ISETP.NE.AND P0, PT, R101, RZ, PT ;  /* 0x000000ff6500720c */ /* 0x000fe40003f05270 */
[----:B------:R-:W-:Y:S02]  /*6cc0*/  @P6 PRMT R74, R74, 0x654, R50 ;  /* 0x000006544a4a6816 */ /* 0x000fe40000000032 */
[----:B------:R-:W-:Y:S01]  /*6cd0*/  SHF.L.U32 R50, R57, 0x10, RZ ;  /* 0x0000001039327819 */ /* 0x000fe200000006ff */
[C---:B-1----:R-:W-:Y:S01]  /*6ce0*/  FMUL R0, R47.reuse, R4 ;  /* 0x000000042f007220 */ /* 0x042fe20000400000 */
[----:B------:R-:W-:Y:S01]  /*6cf0*/  LOP3.LUT R4, R56, 0xffff0000, RZ, 0xc0, !PT ;  /* 0xffff000038047812 */ /* 0x000fe200078ec0ff */
[C---:B------:R-:W-:Y:S01]  /*6d00*/  FMUL R2, R47.reuse, R5 ;  /* 0x000000052f027220 */ /* 0x040fe20000400000 */
[----:B------:R-:W-:Y:S01]  /*6d10*/  FMUL R7, R47, R7 ;  /* 0x000000072f077220 */ /* 0x000fe20000400000 */
[----:B------:R-:W-:Y:S01]  /*6d20*/  FFMA R0, R49, R3, R0 ;  /* 0x0000000331007223 */ /* 0x000fe20000000000 */
[----:B------:R-:W-:Y:S01]  /*6d30*/  FMUL R3, R47, R6 ;  /* 0x000000062f037220 */ /* 0x000fe20000400000 */
[----:B------:R-:W-:Y:S01]  /*6d40*/  FFMA R2, R49, R4, R2 ;  /* 0x0000000431027223 */ /* 0x000fe20000000002 */
[C---:B------:R-:W-:Y:S01]  /*6d50*/  FMUL R4, R47.reuse, R8 ;  /* 0x000000082f047220 */ /* 0x040fe20000400000 */
[C---:B------:R-:W-:Y:S01]  /*6d60*/  FMUL R8, R47.reuse, R12 ;  /* 0x0000000c2f087220 */ /* 0x040fe20000400000 */
[C---:B------:R-:W-:Y:S01]  /*6d70*/  FMUL R12, R47.reuse, R16 ;  /* 0x000000102f0c7220 */ /* 0x040fe20000400000 */
[C---:B------:R-:W-:Y:S01]  /*6d80*/  FMUL R16, R47.reuse, R20 ;  /* 0x000000142f107220 */ /* 0x040fe20000400000 */
[----:B------:R-:W-:Y:S01]  /*6d90*/  F2FP.BF16.F32.PACK_AB R52, R2, R0 ;  /* 0x000000000234723e */ /* 0x000fe200000010ff */
[C---:B------:R-:W-:Y:S01]  /*6da0*/  FMUL R20, R47.reuse, R24 ;  /* 0x000000182f147220 */ /* 0x040fe20000400000 */
[C---:B------:R-:W-:Y:S01]  /*6db0*/  LOP3.LUT R0, R58.reuse, 0xffff0000, RZ, 0xc0, !PT ;  /* 0xffff00003a007812 */ /* 0x040fe200078ec0ff */
[----:B------:R-:W-:Y:S01]  /*6dc0*/  FMUL R24, R47, R28 ;  /* 0x0000001c2f187220 */ /* 0x000fe20000400000 */
[----:B------:R-:W-:Y:S01]  /*6dd0*/  SHF.L.U32 R2, R59, 0x10, RZ ;  /* 0x000000103b027819 */ /* 0x000fe200000006ff */
[C---:B------:R-:W-:Y:S01]  /*6de0*/  FMUL R28, R47.reuse, R32 ;  /* 0x000000202f1c7220 */ /* 0x040fe20000400000 */
[----:B------:R-:W-:Y:S01]  /*6df0*/  SHF.L.U32 R32, R58, 0x10, RZ ;  /* 0x000000103a207819 */ /* 0x000fe200000006ff */
[----:B------:R-:W-:Y:S01]  /*6e00*/  FMUL R5, R47, R9 ;  /* 0x000000092f057220 */ /* 0x000fe20000400000 */
[C---:B------:R-:W-:Y:S01]  /*6e10*/  FFMA R3, R49.reuse, R50, R3 ;  /* 0x0000003231037223 */ /* 0x040fe20000000003 */
[----:B------:R-:W-:Y:S01]  /*6e20*/  FFMA R7, R49, R51, R7 ;  /* 0x0000003331077223 */ /* 0x000fe20000000007 */
[----:B------:R-:W-:Y:S01]  /*6e30*/  FMUL R6, R47, R10 ;  /* 0x0000000a2f067220 */ /* 0x000fe20000400000 */
[----:B------:R-:W-:Y:S01]  /*6e40*/  FFMA R4, R49, R32, R4 ;  /* 0x0000002031047223 */ /* 0x000fe20000000004 */
[----:B------:R-:W-:Y:S01]  /*6e50*/  LOP3.LUT R32, R59, 0xffff0000, RZ, 0xc0, !PT ;  /* 0xffff00003b207812 */ /* 0x000fe200078ec0ff */
[----:B------:R-:W-:Y:S01]  /*6e60*/  FFMA R5, R49, R0, R5 ;  /* 0x0000000031057223 */ /* 0x000fe20000000005 */
[C---:B------:R-:W-:Y:S01]  /*6e70*/  SHF.L.U32 R0, R60.reuse, 0x10, RZ ;  /* 0x000000103c007819 */ /* 0x040fe200000006ff */
[----:B------:R-:W-:Y:S01]  /*6e80*/  FMUL R11, R47, R11 ;  /* 0x0000000b2f0b7220 */ /* 0x000fe20000400000 */
[----:B------:R-:W-:Y:S01]  /*6e90*/  F2FP.BF16.F32.PACK_AB R53, R7, R3 ;  /* 0x000000030735723e */ /* 0x000fe200000010ff */
[C---:B------:R-:W-:Y:S01]  /*6ea0*/  FFMA R6, R49.reuse, R2, R6 ;  /* 0x0000000231067223 */ /* 0x040fe20000000006 */
[----:B------:R-:W-:Y:S01]  /*6eb0*/  LOP3.LUT R2, R60, 0xffff0000, RZ, 0xc0, !PT ;  /* 0xffff00003c027812 */ /* 0x000fe200078ec0ff */
[----:B------:R-:W-:Y:S01]  /*6ec0*/  FFMA R11, R49, R32, R11 ;  /* 0x00000020310b7223 */ /* 0x000fe2000000000b */
[----:B------:R-:W-:Y:S01]  /*6ed0*/  SHF.L.U32 R3, R61, 0x10, RZ ;  /* 0x000000103d037819 */ /* 0x000fe200000006ff */
[----:B------:R-:W-:Y:S01]  /*6ee0*/  FFMA R8, R49, R0, R8 ;  /* 0x0000000031087223 */ /* 0x000fe20000000008 */
[----:B------:R-:W-:Y:S01]  /*6ef0*/  LOP3.LUT R0, R61, 0xffff0000, RZ, 0xc0, !PT ;  /* 0xffff00003d007812 */ /* 0x000fe200078ec0ff */
[----:B------:R-:W-:Y:S01]  /*6f00*/  FMUL R9, R47, R13 ;  /* 0x0000000d2f097220 */ /* 0x000fe20000400000 */
[----:B------:R-:W-:Y:S01]  /*6f10*/  F2FP.BF16.F32.PACK_AB R54, R5, R4 ;  /* 0x000000040536723e */ /* 0x000fe200000010ff */
[----:B------:R-:W-:Y:S01]  /*6f20*/  FMUL R10, R47, R14 ;  /* 0x0000000e2f0a7220 */ /* 0x000fe20000400000 */
[----:B------:R-:W-:Y:S01]  /*6f30*/  SHF.L.U32 R4, R77, 0x10, RZ ;  /* 0x000000104d047819 */ /* 0x000fe200000006ff */
[----:B------:R-:W-:Y:S01]  /*6f40*/  FMUL R15, R47, R15 ;  /* 0x0000000f2f0f7220 */ /* 0x000fe20000400000 */
[----:B------:R-:W-:Y:S01]  /*6f50*/  F2FP.BF16.F32.PACK_AB R55, R11, R6 ;  /* 0x000000060b37723e */ /* 0x000fe200000010ff */
[C---:B------:R-:W-:Y:S01]  /*6f60*/  FFMA R9, R49.reuse, R2, R9 ;  /* 0x0000000231097223 */ /* 0x040fe20000000009 */
[C---:B------:R-:W-:Y:S01]  /*6f70*/  SHF.L.U32 R2, R62.reuse, 0x10, RZ ;  /* 0x000000103e027819 */ /* 0x040fe200000006ff */
[C---:B------:R-:W-:Y:S01]  /*6f80*/  FFMA R10, R49.reuse, R3, R10 ;  /* 0x00000003310a7223 */ /* 0x040fe2000000000a */
[----:B------:R-:W-:Y:S01]  /*6f90*/  LOP3.LUT R3, R62, 0xffff0000, RZ, 0xc0, !PT ;  /* 0xffff00003e037812 */ /* 0x000fe200078ec0ff */
[----:B------:R-:W-:Y:S01]  /*6fa0*/  FFMA R15, R49, R0, R15 ;  /* 0x00000000310f7223 */ /* 0x000fe2000000000f */
[----:B------:R-:W-:Y:S01]  /*6fb0*/  SHF.L.U32 R0, R63, 0x10, RZ ;  /* 0x000000103f007819 */ /* 0x000fe200000006ff */
[----:B------:R-:W-:Y:S01]  /*6fc0*/  FMUL R13, R47, R17 ;  /* 0x000000112f0d7220 */ /* 0x000fe20000400000 */
[----:B------:R-:W-:Y:S01]  /*6fd0*/  F2FP.BF16.F32.PACK_AB R8, R9, R8 ;  /* 0x000000080908723e */ /* 0x000fe200000010ff */
[----:B------:R-:W-:Y:S01]  /*6fe0*/  FMUL R14, R47, R18 ;  /* 0x000000122f0e7220 */ /* 0x000fe20000400000 */
[----:B------:R-:W-:Y:S01]  /*6ff0*/  LOP3.LUT R5, R79, 0xffff0000, RZ, 0xc0, !PT ;  /* 0xffff00004f057812 */ /* 0x000fe200078ec0ff */
[----:B------:R-:W-:Y:S01]  /*7000*/  FFMA R12, R49, R2, R12 ;  /* 0x00000002310c7223 */ /* 0x000fe2000000000c */
[----:B------:R-:W-:Y:S01]  /*7010*/  LOP3.LUT R2, R63, 0xffff0000, RZ, 0xc0, !PT ;  /* 0xffff00003f027812 */ /* 0x000fe200078ec0ff */
[----:B------:R-:W-:Y:S01]  /*7020*/  FFMA R13, R49, R3, R13 ;  /* 0x00000003310d7223 */ /* 0x000fe2000000000d */
[----:B------:R-:W-:Y:S01]  /*7030*/  SHF.L.U32 R3, R69, 0x10, RZ ;  /* 0x0000001045037819 */ /* 0x000fe200000006ff */
[----:B------:R-:W-:Y:S01]  /*7040*/  FFMA R14, R49, R0, R14 ;  /* 0x00000000310e7223 */ /* 0x000fe2000000000e */
[C---:B------:R-:W-:Y:S01]  /*7050*/  SHF.L.U32 R0, R68.reuse, 0x10, RZ ;  /* 0x0000001044007819 */ /* 0x040fe200000006ff */
[----:B------:R-:W-:Y:S01]  /*7060*/  FMUL R19, R47, R19 ;  /* 0x000000132f137220 */ /* 0x000fe20000400000 */
[----:B------:R-:W-:Y:S01]  /*7070*/  F2FP.BF16.F32.PACK_AB R9, R15, R10 ;  /* 0x0000000a0f09723e */ /* 0x000fe200000010ff */
[----:B------:R-:W-:Y:S01]  /*7080*/  FMUL R17, R47, R21 ;  /* 0x000000152f117220 */ /* 0x000fe20000400000 */
[----:B------:R-:W-:Y:S01]  /*7090*/  F2FP.BF16.F32.PACK_AB R10, R13, R12 ;  /* 0x0000000c0d0a723e */ /* 0x000fe200000010ff */
[C---:B------:R-:W-:Y:S01]  /*70a0*/  FFMA R19, R49.reuse, R2, R19 ;  /* 0x0000000231137223 */ /* 0x040fe20000000013 */
[----:B------:R-:W-:Y:S01]  /*70b0*/  LOP3.LUT R2, R68, 0xffff0000, RZ, 0xc0, !PT ;  /* 0xffff000044027812 */ /* 0x000fe200078ec0ff */
[----:B------:R-:W-:Y:S01]  /*70c0*/  FFMA R16, R49, R0, R16 ;  /* 0x0000000031107223 */ /* 0x000fe20000000010 */
[----:B------:R-:W-:Y:S01]  /*70d0*/  LOP3.LUT R0, R69, 0xffff0000, RZ, 0xc0, !PT ;  /* 0xffff000045007812 */ /* 0x000fe200078ec0ff */
[----:B------:R-:W-:Y:S01]  /*70e0*/  FMUL R18, R47, R22 ;  /* 0x000000162f127220 */ /* 0x000fe20000400000 */
[----:B------:R-:W-:Y:S01]  /*70f0*/  F2FP.BF16.F32.PACK_AB R11, R19, R14 ;  /* 0x0000000e130b723e */ /* 0x000fe200000010ff */
[----:B------:R-:W-:Y:S01]  /*7100*/  FMUL R23, R47, R23 ;  /* 0x000000172f177220 */ /* 0x000fe20000400000 */
[C---:B------:R-:W-:Y:S01]  /*7110*/  FFMA R17, R49.reuse, R2, R17 ;  /* 0x0000000231117223 */ /* 0x040fe20000000011 */
[C---:B------:R-:W-:Y:S01]  /*7120*/  SHF.L.U32 R2, R70.reuse, 0x10, RZ ;  /* 0x0000001046027819 */ /* 0x040fe200000006ff */
[----:B------:R-:W-:Y:S01]  /*7130*/  FFMA R18, R49, R3, R18 ;  /* 0x0000000331127223 */ /* 0x000fe20000000012 */
[----:B------:R-:W-:Y:S01]  /*7140*/  SHF.L.U32 R3, R71, 0x10, RZ ;  /* 0x0000001047037819 */ /* 0x000fe200000006ff */
[----:B------:R-:W-:Y:S01]  /*7150*/  FFMA R23, R49, R0, R23 ;  /* 0x0000000031177223 */ /* 0x000fe20000000017 */
[----:B------:R-:W-:Y:S01]  /*7160*/  LOP3.LUT R0, R70, 0xffff0000, RZ, 0xc0, !PT ;  /* 0xffff000046007812 */ /* 0x000fe200078ec0ff */
[----:B------:R-:W-:Y:S01]  /*7170*/  FMUL R21, R47, R25 ;  /* 0x000000192f157220 */ /* 0x000fe20000400000 */
[----:B------:R-:W-:Y:S01]  /*7180*/  F2FP.BF16.F32.PACK_AB R16, R17, R16 ;  /* 0x000000101110723e */ /* 0x000fe200000010ff */
[----:B------:R-:W-:Y:S01]  /*7190*/  FMUL R22, R47, R26 ;  /* 0x0000001a2f167220 */ /* 0x000fe20000400000 */
[----:B------:R-:W-:Y:S01]  /*71a0*/  F2FP.BF16.F32.PACK_AB R17, R23, R18 ;  /* 0x000000121711723e */ /* 0x000fe200000010ff */
[C---:B------:R-:W-:Y:S01]  /*71b0*/  FFMA R20, R49.reuse, R2, R20 ;  /* 0x0000000231147223 */ /* 0x040fe20000000014 */
[C---:B------:R-:W-:Y:S01]  /*71c0*/  SHF.L.U32 R2, R76.reuse, 0x10, RZ ;  /* 0x000000104c027819 */ /* 0x040fe200000006ff */
[----:B------:R1:W-:Y:S01]  /*71d0*/  STSM.16.M88.4 [R107+0x2400], R52 ;  /* 0x002400346b007844 */ /* 0x0003e20000000200 */
[----:B------:R-:W-:Y:S01]  /*71e0*/  FFMA R21, R49, R0, R21 ;  /* 0x0000000031157223 */ /* 0x000fe20000000015 */
[----:B------:R-:W-:Y:S01]  /*71f0*/  LOP3.LUT R0, R71, 0xffff0000, RZ, 0xc0, !PT ;  /* 0xffff000047007812 */ /* 0x000fe200078ec0ff */
[----:B------:R-:W-:Y:S01]  /*7200*/  FFMA R22, R49, R3, R22 ;  /* 0x0000000331167223 */ /* 0x000fe20000000016 */
[----:B------:R-:W-:Y:S04]  /*7210*/  LOP3.LUT R3, R76, 0xffff0000, RZ, 0xc0, !PT ;  /* 0xffff00004c037812 */ /* 0x000fe800078ec0ff */
[----:B------:R1:W-:Y:S01]  /*7220*/  STSM.16.M88.4 [R106+0x2400], R8 ;  /* 0x002400086a007844 */ /* 0x0003e20000000200 */
[----:B------:R-:W-:Y:S01]  /*7230*/  F2FP.BF16.F32.PACK_AB R18, R21, R20 ;  /* 0x000000141512723e */ /* 0x000fe200000010ff */
[C---:B------:R-:W-:Y:S01]  /*7240*/  FMUL R27, R47.reuse, R27 ;  /* 0x0000001b2f1b7220 */ /* 0x040fe20000400000 */
[C---:B------:R-:W-:Y:S01]  /*7250*/  FMUL R25, R47.reuse, R29 ;  /* 0x0000001d2f197220 */ /* 0x040fe20000400000 */
[C---:B------:R-:W-:Y:S01]  /*7260*/  FMUL R26, R47.reuse, R30 ;  /* 0x0000001e2f1a7220 */ /* 0x040fe20000400000 */
[----:B------:R-:W-:Y:S01]  /*7270*/  FMUL R31, R47, R31 ;  /* 0x0000001f2f1f7220 */ /* 0x000fe20000400000 */
[----:B------:R-:W-:Y:S01]  /*7280*/  FFMA R27, R49, R0, R27 ;  /* 0x00000000311b7223 */ /* 0x000fe2000000001b */
[----:B------:R-:W-:Y:S01]  /*7290*/  LOP3.LUT R0, R77, 0xffff0000, RZ, 0xc0, !PT ;  /* 0xffff00004d007812 */ /* 0x000fe200078ec0ff */
[C---:B------:R-:W-:Y:S01]  /*72a0*/  FFMA R24, R49.reuse, R2, R24 ;  /* 0x0000000231187223 */ /* 0x040fe20000000018 */
[C---:B------:R-:W-:Y:S01]  /*72b0*/  FFMA R25, R49.reuse, R3, R25 ;  /* 0x0000000331197223 */ /* 0x040fe20000000019 */
[C---:B------:R-:W-:Y:S01]  /*72c0*/  SHF.L.U32 R2, R78.reuse, 0x10, RZ ;  /* 0x000000104e027819 */ /* 0x040fe200000006ff */
[----:B------:R-:W-:Y:S01]  /*72d0*/  FFMA R26, R49, R4, R26 ;  /* 0x00000004311a7223 */ /* 0x000fe2000000001a */
[----:B------:R-:W-:Y:S01]  /*72e0*/  LOP3.LUT R3, R78, 0xffff0000, RZ, 0xc0, !PT ;  /* 0xffff00004e037812 */ /* 0x000fe200078ec0ff */
[----:B------:R-:W-:Y:S01]  /*72f0*/  FMUL R29, R47, R33 ;  /* 0x000000212f1d7220 */ /* 0x000fe20000400000 */
[----:B------:R-:W-:Y:S01]  /*7300*/  SHF.L.U32 R4, R79, 0x10, RZ ;  /* 0x000000104f047819 */ /* 0x000fe200000006ff */
[----:B------:R-:W-:Y:S01]  /*7310*/  FMUL R30, R47, R34 ;  /* 0x000000222f1e7220 */ /* 0x000fe20000400000 */
[----:B------:R-:W-:Y:S01]  /*7320*/  FFMA R31, R49, R0, R31 ;  /* 0x00000000311f7223 */ /* 0x000fe2000000001f */
[----:B------:R-:W-:Y:S01]  /*7330*/  FMUL R35, R47, R35 ;  /* 0x000000232f237220 */ /* 0x000fe20000400000 */
[C---:B------:R-:W-:Y:S01]  /*7340*/  FFMA R28, R49.reuse, R2, R28 ;  /* 0x00000002311c7223 */ /* 0x040fe2000000001c */
[C---:B------:R-:W-:Y:S01]  /*7350*/  FFMA R29, R49.reuse, R3, R29 ;  /* 0x00000003311d7223 */ /* 0x040fe2000000001d */
[C---:B------:R-:W-:Y:S01]  /*7360*/  FFMA R30, R49.reuse, R4, R30 ;  /* 0x00000004311e7223 */ /* 0x040fe2000000001e */
[----:B------:R-:W-:Y:S01]  /*7370*/  FFMA R35, R49, R5, R35 ;  /* 0x0000000531237223 */ /* 0x000fe20000000023 */
[----:B------:R-:W-:Y:S02]  /*7380*/  F2FP.BF16.F32.PACK_AB R19, R27, R22 ;  /* 0x000000161b13723e */ /* 0x000fe400000010ff */
[----:B------:R-:W-:Y:S02]  /*7390*/  F2FP.BF16.F32.PACK_AB R24, R25, R24 ;  /* 0x000000181918723e */ /* 0x000fe400000010ff */
[----:B------:R-:W-:Y:S01]  /*73a0*/  F2FP.BF16.F32.PACK_AB R25, R31, R26 ;  /* 0x0000001a1f19723e */ /* 0x000fe200000010ff */
[----:B------:R1:W-:Y:S01]  /*73b0*/  STSM.16.M88.4 [R108+0x2000], R16 ;  /* 0x002000106c007844 */ /* 0x0003e20000000200 */
[----:B------:R-:W-:Y:S02]  /*73c0*/  F2FP.BF16.F32.PACK_AB R26, R29, R28 ;  /* 0x0000001c1d1a723e */ /* 0x000fe400000010ff */
[----:B------:R-:W-:Y:S02]  /*73d0*/  F2FP.BF16.F32.PACK_AB R27, R35, R30 ;  /* 0x0000001e231b723e */ /* 0x000fe400000010ff */
[----:B------:R-:W-:Y:S02]  /*73e0*/  LEA R0, R65, UR48, 0x3 ;  /* 0x0000003041007c11 */ /* 0x000fe4000f8e18ff */
[----:B------:R-:W-:Y:S01]  /*73f0*/  @P6 SHF.L.U32 R2, R98, 0x1f, RZ ;  /* 0x0000001f62026819 */ /* 0x000fe200000006ff */
[----:B------:R1:W-:Y:S01]  /*7400*/  STSM.16.M88.4 [R109+0x2000], R24 ;  /* 0x002000186d007844 */ /* 0x0003e20000000200 */
        /* <DEDUP_REMOVED lines=8> */
[----:B------:R-:W-:Y:S02]  /*7490*/  UIADD3 UR8, UP0, UPT, UR52, 0x680, URZ ;  /* 0x0000068034087890 */ /* 0x000fe4000ff1e0ff */
[----:B------:R-:W-:Y:S02]  /*74a0*/  UIADD3 UR5, UPT, UPT, UR41, 0x40, URZ ;  /* 0x0000004029057890 */ /* 0x000fe4000fffe0ff */
[----:B------:R-:W-:Y:S02]  /*74b0*/  UIADD3 UR4, UPT, UPT, UR48, 0x2400, URZ ;  /* 0x0000240030047890 */ /* 0x000fe4000fffe0ff */
[----:B------:R-:W-:Y:S01]  /*74c0*/  UIADD3.X UR9, UPT, UPT, URZ, UR53, URZ, UP0, !UPT ;  /* 0x00000035ff097290 */ /* 0x000fe200087fe4ff */
[----:B------:R-:W-:Y:S01]  /*74d0*/  UMOV UR6, UR42 ;  /* 0x0000002a00067c82 */ /* 0x000fe20008000000 */
[----:B------:R-:W-:Y:S07]  /*74e0*/  UMOV UR7, UR36 ;  /* 0x0000002400077c82 */ /* 0x000fee0008000000 */
[----:B------:R2:W-:Y:S01]  /*74f0*/  UTMASTG.3D [UR4], [UR8] ;  /* 0x00000004080073b5 */ /* 0x0005e20008010000 */
[----:B------:R0:W-:Y:S01]  /*7500*/  UTMACMDFLUSH ;  /* 0x00000000000079b7 */ /* 0x0001e20000000000 */
[----:B--2---:R-:W-:Y:S04]  /*7510*/  DEPBAR.LE SB0, 0x1 ;  /* 0x000080400000791a */ /* 0x004fe80000000000 */
.L_x_114:
[----:B------:R-:W-:Y:S05]  /*7520*/  BSYNC.RECONVERGENT B0 ;  /* 0x0000000000007941 */ /* 0x000fea0003800200 */
.L_x_113:
[----:B------:R-:W-:Y:S01]  /*7530*/  BAR.SYNC.DEFER_BLOCKING 0x1, 0x80 ;  /* 0x0042000000007b1d */ /* 0x000fe20000010000 */
[----:B------:R-:W-:Y:S04]  /*7540*/  UIADD3 UR40, UPT, UPT, UR51, 0x1, URZ ;  /* 0x0000000133287890 */ /* 0x000fe8000fffe0ff */
[----:B------:R-:W-:Y:S04]  /*7550*/  UISETP.NE.AND UP0, UPT, UR40, 0x4, UPT ;  /* 0x000000042800788c */ /* 0x000fe8000bf05270 */
[----:B------:R-:W-:Y:S01]  /*7560*/  USEL UR40, UR40, URZ, UP0 ;  /* 0x000000ff28287287 */ /* 0x000fe20008000000 */
[----:B------:R2:W-:Y:S01]  /*7570*/  @P6 SYNCS.ARRIVE.TRANS64.RED.A1T0 RZ, [R74+URZ], RZ ;  /* 0x000000ff4aff69a7 */ /* 0x0005e200081004ff */
[----:B------:R-:W-:Y:S01]  /*7580*/  BSSY B1, `(.L_x_115) ;  /* 0x0000018000017945 */ /* 0x000fe20003800000 */
[----:B------:R-:W3:Y:S02]  /*7590*/  @P6 SYNCS.PHASECHK.TRANS64.TRYWAIT P0, [R0+URZ+0x90], R2 ;  /* 0x00009002000065a7 */ /* 0x000ee400080011ff */
[----:B---3--:R-:W-:Y:S01]  /*75a0*/  @P6 SEL R67, RZ, 0x1, !P0 ;  /* 0x00000001ff436807 */ /* 0x008fe20004000000 */
[----:B--2---:R-:W-:Y:S06]  /*75b0*/  @!P6 BRA `(.L_x_116) ;  /* 0x000000000050e947 */ /* 0x004fec0003800000 */
        /* <DEDUP_REMOVED lines=8> */
[----:B------:R-:W-:Y:S04]  /*7640*/  SHF.L.U32 R5, R98, 0x1f, RZ ;  /* 0x0000001f62057819 */ /* 0x000fe800000006ff */
[----:B------:R-:W2:Y:S02]  /*7650*/  SYNCS.PHASECHK.TRANS64.TRYWAIT P0, [R0+URZ+0x90], R5 ;  /* 0x00009005000075a7 */ /* 0x000ea400080011ff */
[----:B--2---:R-:W-:Y:S05]  /*7660*/  @!P0 BRA `(.L_x_119) ;  /* 0x0000002400e88947 */ /* 0x004fea0003800000 */
.L_x_118:
[----:B------:R-:W-:Y:S05]  /*7670*/  BSYNC B0 ;  /* 0x0000000000007941 */ /* 0x000fea0003800000 */
.L_x_117:
[----:B------:R-:W-:Y:S02]  /*7680*/  ISETP.NE.AND P0, PT, R72, RZ, PT ;  /* 0x000000ff4800720c */ /* 0x000fe40003f05270 */
[----:B------:R-:W-:Y:S11]  /*7690*/  IADD3 R65, PT, PT, R65, 0x1, RZ ;  /* 0x0000000141417810 */ /* 0x000ff60007ffe0ff */
[----:B--2---:R-:W-:Y:S01]  /*76a0*/  @P0 IMAD.IADD R0, R99, 0x1, R2 ;  /* 0x0000000163000824 */ /* 0x004fe200078e0202 */
[----:B------:R-:W-:Y:S05]  /*76b0*/  @P0 WARPSYNC.ALL ;  /* 0x0000000000000948 */ /* 0x000fea0003800000 */
[----:B------:R2:W3:Y:S04]  /*76c0*/  @P0 LDSM.16.M88.4 R56, [R4+UR48+0x400] ;  /* 0x000400300438083b */ /* 0x0004e80008000200 */
[----:B------:R2:W4:Y:S04]  /*76d0*/  @P0 LDSM.16.M88.4 R60, [R3+0x400] ;  /* 0x00040000033c083b */ /* 0x0005280000000200 */
[----:B------:R2:W1:Y:S04]  /*76e0*/  @P0 LDSM.16.M88.4 R68, [R2+0x400] ;  /* 0x000400000244083b */ /* 0x0004680000000200 */
[----:B------:R2:W1:Y:S02]  /*76f0*/  @P0 LDSM.16.M88.4 R76, [R0+0x400] ;  /* 0x00040000004c083b */ /* 0x0004640000000200 */
.L_x_116:
[----:B------:R-:W-:Y:S05]  /*7700*/  BSYNC B1 ;  /* 0x0000000000017941 */ /* 0x000fea0003800000 */
.L_x_115:
[----:B--2---:R-:W-:Y:S05]  /*7710*/  VIADD R0, R48, 0x80 ;  /* 0x0000008030007836 */ /* 0x004fea0000000000 */
        /* <DEDUP_REMOVED lines=20> */
.L_x_120:
[----:B------:R-:W-:Y:S01]  /*7860*/  ISETP.NE.AND P6, PT, R105, RZ, PT ;  /* 0x000000ff6900720c */ /* 0x000fe20003fc5270 */
[----:B------:R-:W-:Y:S05]  /*7870*/  WARPSYNC.ALL ;  /* 0x0000000000007948 */ /* 0x000fea0003800000 */
[----:B------:R-:W-:Y:S01]  /*7880*/  R2UR UR4, R48 ;  /* 0x00000000300472ca */ /* 0x000fe200000e0000 */
[----:B------:R-:W-:Y:S01]  /*7890*/  BSSY.RECONVERGENT B0, `(.L_x_121) ;  /* 0x000008f000007945 */ /* 0x000fe20003800200 */
[----:B------:R-:W-:Y:S02]  /*78a0*/  MOV R50, UR40 ;  /* 0x0000002800327c02 */ /* 0x000fe40008000f00 */
[----:B---3--:R-:W-:Y:S02]  /*78b0*/  SHF.L.U32 R3, R56, 0x10, RZ ;  /* 0x0000001038037819 */ /* 0x008fe400000006ff */
        /* <DEDUP_REMOVED lines=33> */
[C---:B----4-:R-:W-:Y:S01]  /*7ad0*/  SHF.L.U32 R0, R60.reuse, 0x10, RZ ;  /* 0x000000103c007819 */ /* 0x050fe200000006ff */
        /* <DEDUP_REMOVED lines=106> */
.L_x_122:
[----:B------:R-:W-:Y:S05]  /*8180*/  BSYNC.RECONVERGENT B0 ;  /* 0x0000000000007941 */ /* 0x000fea0003800200 */
.L_x_121:
        /* <DEDUP_REMOVED lines=20> */
.L_x_126:
[----:B------:R-:W-:Y:S05]  /*82d0*/  BSYNC B0 ;  /* 0x0000000000007941 */ /* 0x000fea0003800000 */
.L_x_125:
[----:B------:R-:W-:Y:S11]  /*82e0*/  ISETP.NE.AND P0, PT, R72, RZ, PT ;  /* 0x000000ff4800720c */ /* 0x000ff60003f05270 */
[----:B------:R-:W-:Y:S02]  /*82f0*/  @!UPT UIADD3 URZ, UPT, UPT, URZ, URZ, URZ ;  /* 0x000000fffffff290 */ /* 0x000fe4000fffe0ff */
[----:B--2---:R-:W-:Y:S01]  /*8300*/  @P0 IADD3 R0, PT, PT, R99, R73, RZ ;  /* 0x0000004963000210 */ /* 0x004fe20007ffe0ff */
[----:B------:R-:W-:Y:S05]  /*8310*/  @P0 WARPSYNC.ALL ;  /* 0x0000000000000948 */ /* 0x000fea0003800000 */
[----:B------:R2:W3:Y:S04]  /*8320*/  @P0 LDSM.16.M88.4 R56, [R65+UR48+0x400] ;  /* 0x000400304138083b */ /* 0x0004e80008000200 */
[----:B------:R2:W4:Y:S04]  /*8330*/  @P0 LDSM.16.M88.4 R60, [R3+0x400] ;  /* 0x00040000033c083b */ /* 0x0005280000000200 */
[----:B------:R2:W1:Y:S04]  /*8340*/  @P0 LDSM.16.M88.4 R68, [R73+0x400] ;  /* 0x000400004944083b */ /* 0x0004680000000200 */
[----:B------:R2:W1:Y:S02]  /*8350*/  @P0 LDSM.16.M88.4 R76, [R0+0x400] ;  /* 0x00040000004c083b */ /* 0x0004640000000200 */
.L_x_124:
[----:B------:R-:W-:Y:S05]  /*8360*/  BSYNC B1 ;  /* 0x0000000000017941 */ /* 0x000fea0003800000 */
.L_x_123:
        /* <DEDUP_REMOVED lines=21> */
.L_x_128:
[----:B------:R-:W-:Y:S01]  /*84c0*/  ISETP.NE.AND P0, PT, R101, RZ, PT ;  /* 0x000000ff6500720c */ /* 0x000fe20003f05270 */
[----:B------:R-:W-:Y:S05]  /*84d0*/  WARPSYNC.ALL ;  /* 0x0000000000007948 */ /* 0x000fea0003800000 */
[----:B------:R-:W-:Y:S01]  /*84e0*/  R2UR UR4, R48 ;  /* 0x00000000300472ca */ /* 0x000fe200000e0000 */
[----:B------:R-:W-:Y:S01]  /*84f0*/  BSSY.RECONVERGENT B0, `(.L_x_129) ;  /* 0x000008c000007945 */ /* 0x000fe20003800200 */
[C---:B---3--:R-:W-:Y:S02]  /*8500*/  SHF.L.U32 R0, R56.reuse, 0x10, RZ ;  /* 0x0000001038007819 */ /* 0x048fe400000006ff */
[----:B------:R-:W-:Y:S02]  /*8510*/  LOP3.LUT R2, R56, 0xffff0000, RZ, 0xc0, !PT ;  /* 0xffff000038027812 */ /* 0x000fe400078ec0ff */
[C---:B------:R-:W-:Y:S02]  /*8520*/  SHF.L.U32 R3, R57.reuse, 0x10, RZ ;  /* 0x0000001039037819 */ /* 0x040fe400000006ff */
[----:B------:R-:W-:Y:S02]  /*8530*/  LOP3.LUT R48, R57, 0xffff0000, RZ, 0xc0, !PT ;  /* 0xffff000039307812 */ /* 0x000fe400078ec0ff */
[C---:B------:R-:W-:Y:S02]  /*8540*/  SHF.L.U32 R50, R58.reuse, 0x10, RZ ;  /* 0x000000103a327819 */ /* 0x040fe400000006ff */
[----:B------:R-:W-:Y:S01]  /*8550*/  LOP3.LUT R51, R58, 0xffff0000, RZ, 0xc0, !PT ;  /* 0xffff00003a337812 */ /* 0x000fe200078ec0ff */
[----:B-1----:R-:W1:Y:S01]  /*8560*/  LDTM.16dp256bit.x8 R4, tmem[UR4+0xc0] ;  /* 0x0000c004000479ee */ /* 0x002e6200081a0000 */
[C---:B------:R-:W-:Y:S01]  /*8570*/  SHF.L.U32 R52, R59.reuse, 0x10, RZ ;  /* 0x000000103b347819 */ /* 0x040fe200000006ff */
[----:B------:R-:W-:Y:S01]  /*8580*/  NOP ;  /* 0x0000000000007918 */ /* 0x000fe20000000000 */
[----:B------:R-:W-:Y:S02]  /*8590*/  LOP3.LUT R53, R59, 0xffff0000, RZ, 0xc0, !PT ;  /* 0xffff00003b357812 */ /* 0x000fe400078ec0ff */
[----:B------:R-:W-:Y:S02]  /*85a0*/  R2UR UR5, R64 ;  /* 0x00000000400572ca */ /* 0x000fe400000e0000 */
[C---:B----4-:R-:W-:Y:S02]  /*85b0*/  SHF.L.U32 R54, R60.reuse, 0x10, RZ ;  /* 0x000000103c367819 */ /* 0x050fe400000006ff */
[----:B------:R-:W-:Y:S02]  /*85c0*/  LOP3.LUT R55, R60, 0xffff0000, RZ, 0xc0, !PT ;  /* 0xffff00003c377812 */ /* 0x000fe400078ec0ff */
[C---:B------:R-:W-:Y:S02]  /*85d0*/  SHF.L.U32 R56, R61.reuse, 0x10, RZ ;  /* 0x000000103d387819 */ /* 0x040fe400000006ff */
[----:B------:R-:W-:Y:S02]  /*85e0*/  LOP3.LUT R57, R61, 0xffff0000, RZ, 0xc0, !PT ;  /* 0xffff00003d397812 */ /* 0x000fe400078ec0ff */
[C---:B------:R-:W-:Y:S02]  /*85f0*/  SHF.L.U32 R58, R62.reuse, 0x10, RZ ;  /* 0x000000103e3a7819 */ /* 0x040fe400000006ff */
[----:B------:R-:W-:Y:S01]  /*8600*/  LOP3.LUT R59, R62, 0xffff0000, RZ, 0xc0, !PT ;  /* 0xffff00003e3b7812 */ /* 0x000fe200078ec0ff */
[----:B------:R-:W-:Y:S01]  /*8610*/  UIADD3 UR5, UPT, UPT, UR5, 0x120, URZ ;  /* 0x0000012005057890 */ /* 0x000fe2000fffe0ff */
[C---:B------:R-:W-:Y:S02]  /*8620*/  SHF.L.U32 R60, R63.reuse, 0x10, RZ ;  /* 0x000000103f3c7819 */ /* 0x040fe400000006ff */
[----:B------:R-:W-:Y:S01]  /*8630*/  LOP3.LUT R61, R63, 0xffff0000, RZ, 0xc0, !PT ;  /* 0xffff00003f3d7812 */ /* 0x000fe200078ec0ff */
[----:B------:R-:W-:Y:S01]  /*8640*/  UPRMT UR5, UR37, 0x654, UR5 ;  /* 0x0000065425057896 */ /* 0x000fe20008000005 */
[C---:B------:R-:W-:Y:S01]  /*8650*/  SHF.L.U32 R62, R68.reuse, 0x10, RZ ;  /* 0x00000010443e7819 */ /* 0x040fe200000006ff */
[C---:B-1----:R-:W-:Y:S01]  /*8660*/  FMUL R4, R47.reuse, R4 ;  /* 0x000000042f047220 */ /* 0x042fe20000400000 */
[C---:B------:R-:W-:Y:S01]  /*8670*/  FMUL R5, R47.reuse, R5 ;  /* 0x000000052f057220 */ /* 0x040fe20000400000 */
[----:B------:R-:W-:Y:S01]  /*8680*/  FMUL R6, R47, R6 ;  /* 0x000000062f067220 */ /* 0x000fe20000400000 */
[----:B------:R-:W-:Y:S01]  /*8690*/  LOP3.LUT R63, R68, 0xffff0000, RZ, 0xc0, !PT ;  /* 0xffff0000443f7812 */ /* 0x000fe200078ec0ff */
[C---:B------:R-:W-:Y:S01]  /*86a0*/  FFMA R4, R49.reuse, R0, R4 ;  /* 0x0000000031047223 */ /* 0x040fe20000000004 */
[----:B------:R-:W-:Y:S01]  /*86b0*/  FFMA R5, R49, R2, R5 ;  /* 0x0000000231057223 */ /* 0x000fe20000000005 */
[----:B------:R-:W-:Y:S01]  /*86c0*/  SHF.L.U32 R64, R69, 0x10, RZ ;  /* 0x0000001045407819 */ /* 0x000fe200000006ff */
[----:B------:R-:W-:Y:S01]  /*86d0*/  SYNCS.ARRIVE.TRANS64.RED.A1T0 RZ, [UR5], RZ ;  /* 0x000000ffffff79a7 */ /* 0x000fe20008100405 */
[----:B------:R-:W-:Y:S01]  /*86e0*/  FFMA R6, R49, R3, R6 ;  /* 0x0000000331067223 */ /* 0x000fe20000000006 */
[----:B------:R-:W-:Y:S01]  /*86f0*/  FMUL R7, R47, R7 ;  /* 0x000000072f077220 */ /* 0x000fe20000400000 */
[----:B------:R-:W-:Y:S01]  /*8700*/  LOP3.LUT R65, R69, 0xffff0000, RZ, 0xc0, !PT ;  /* 0xffff000045417812 */ /* 0x000fe200078ec0ff */
[----:B------:R-:W-:Y:S01]  /*8710*/  FMUL R8, R47, R8 ;  /* 0x000000082f087220 */ /* 0x000fe20000400000 */
[----:B------:R-:W-:Y:S01]  /*8720*/  F2FP.BF16.F32.PACK_AB R4, R5, R4 ;  /* 0x000000040504723e */ /* 0x000fe200000010ff */
[----:B------:R-:W-:Y:S01]  /*8730*/  FFMA R7, R49, R48, R7 ;  /* 0x0000003031077223 */ /* 0x000fe20000000007 */
[----:B------:R-:W-:Y:S01]  /*8740*/  FMUL R9, R47, R9 ;  /* 0x000000092f097220 */ /* 0x000fe20000400000 */
[----:B------:R-:W-:Y:S01]  /*8750*/  FFMA R8, R49, R50, R8 ;  /* 0x0000003231087223 */ /* 0x000fe20000000008 */
[C---:B------:R-:W-:Y:S01]  /*8760*/  SHF.L.U32 R66, R70.reuse, 0x10, RZ ;  /* 0x0000001046427819 */ /* 0x040fe200000006ff */
[----:B------:R-:W-:Y:S01]  /*8770*/  FMUL R0, R47, R10 ;  /* 0x0000000a2f007220 */ /* 0x000fe20000400000 */
[----:B------:R-:W-:Y:S01]  /*8780*/  F2FP.BF16.F32.PACK_AB R5, R7, R6 ;  /* 0x000000060705723e */ /* 0x000fe200000010ff */
[----:B------:R-:W-:Y:S01]  /*8790*/  FFMA R9, R49, R51, R9 ;  /* 0x0000003331097223 */ /* 0x000fe20000000009 */
[----:B------:R-:W-:Y:S01]  /*87a0*/  FMUL R2, R47, R11 ;  /* 0x0000000b2f027220 */ /* 0x000fe20000400000 */
[----:B------:R-:W-:Y:S01]  /*87b0*/  FFMA R0, R49, R52, R0 ;  /* 0x0000003431007223 */ /* 0x000fe20000000000 */
[----:B------:R-:W-:Y:S01]  /*87c0*/  LOP3.LUT R67, R70, 0xffff0000, RZ, 0xc0, !PT ;  /* 0xffff000046437812 */ /* 0x000fe200078ec0ff */
[----:B------:R-:W-:Y:S01]  /*87d0*/  FMUL R3, R47, R12 ;  /* 0x0000000c2f037220 */ /* 0x000fe20000400000 */
[----:B------:R-:W-:Y:S01]  /*87e0*/  F2FP.BF16.F32.PACK_AB R6, R9, R8 ;  /* 0x000000080906723e */ /* 0x000fe200000010ff */
[----:B------:R-:W-:Y:S01]  /*87f0*/  FFMA R2, R49, R53, R2 ;  /* 0x0000003531027223 */ /* 0x000fe20000000002 */
[----:B------:R-:W-:Y:S01]  /*8800*/  FMUL R10, R47, R13 ;  /* 0x0000000d2f0a7220 */ /* 0x000fe20000400000 */
[----:B------:R-:W-:Y:S01]  /*8810*/  FFMA R3, R49, R54, R3 ;  /* 0x0000003631037223 */ /* 0x000fe20000000003 */
[----:B------:R-:W-:Y:S01]  /*8820*/  SHF.L.U32 R68, R71, 0x10, RZ ;  /* 0x0000001047447819 */ /* 0x000fe200000006ff */
[----:B------:R-:W-:Y:S01]  /*8830*/  FMUL R11, R47, R14 ;  /* 0x0000000e2f0b7220 */ /* 0x000fe20000400000 */
[----:B------:R-:W-:Y:S01]  /*8840*/  F2FP.BF16.F32.PACK_AB R7, R2, R0 ;  /* 0x000000000207723e */ /* 0x000fe200000010ff */
[----:B------:R-:W-:Y:S01]  /*8850*/  FFMA R10, R49, R55, R10 ;  /* 0x00000037310a7223 */ /* 0x000fe2000000000a */
[----:B------:R-:W-:Y:S01]  /*8860*/  FMUL R15, R47, R15 ;  /* 0x0000000f2f0f7220 */ /* 0x000fe20000400000 */
[----:B------:R-:W-:Y:S01]  /*8870*/  FFMA R11, R49, R56, R11 ;  /* 0x00000038310b7223 */ /* 0x000fe2000000000b */
[----:B------:R-:W-:Y:S01]  /*8880*/  LOP3.LUT R69, R71, 0xffff0000, RZ, 0xc0, !PT ;  /* 0xffff000047457812 */ /* 0x000fe200078ec0ff */
[----:B------:R1:W-:Y:S01]  /*8890*/  STSM.16.M88.4 [R107+0x6400], R4 ;  /* 0x006400046b007844 */ /* 0x0003e20000000200 */
[----:B------:R-:W-:Y:S01]  /*88a0*/  F2FP.BF16.F32.PACK_AB R8, R10, R3 ;  /* 0x000000030a08723e */ /* 0x000fe200000010ff */
[----:B------:R-:W-:Y:S01]  /*88b0*/  FFMA R15, R49, R57, R15 ;  /* 0x00000039310f7223 */ /* 0x000fe2000000000f */
[C---:B------:R-:W-:Y:S01]  /*88c0*/  FMUL R12, R47.reuse, R16 ;  /* 0x000000102f0c7220 */ /* 0x040fe20000400000 */
[C---:B------:R-:W-:Y:S01]  /*88d0*/  FMUL R13, R47.reuse, R17 ;  /* 0x000000112f0d7220 */ /* 0x040fe20000400000 */
[----:B------:R-:W-:Y:S01]  /*88e0*/  FMUL R14, R47, R18 ;  /* 0x000000122f0e7220 */ /* 0x000fe20000400000 */
[C---:B------:R-:W-:Y:S01]  /*88f0*/  SHF.L.U32 R70, R76.reuse, 0x10, RZ ;  /* 0x000000104c467819 */ /* 0x040fe200000006ff */
[----:B------:R-:W-:Y:S01]  /*8900*/  FFMA R12, R49, R58, R12 ;  /* 0x0000003a310c7223 */ /* 0x000fe2000000000c */
[----:B------:R-:W-:Y:S01]  /*8910*/  F2FP.BF16.F32.PACK_AB R9, R15, R11 ;  /* 0x0000000b0f09723e */ /* 0x000fe200000010ff */
[C---:B------:R-:W-:Y:S01]  /*8920*/  FFMA R13, R49.reuse, R59, R13 ;  /* 0x0000003b310d7223 */ /* 0x040fe2000000000d */
[----:B------:R-:W-:Y:S01]  /*8930*/  FFMA R14, R49, R60, R14 ;  /* 0x0000003c310e7223 */ /* 0x000fe2000000000e */
[C---:B------:R-:W-:Y:S01]  /*8940*/  FMUL R19, R47.reuse, R19 ;  /* 0x000000132f137220 */ /* 0x040fe20000400000 */
        /* <DEDUP_REMOVED lines=22> */
[----:B------:R-:W-:Y:S01]  /*8ab0*/  FFMA R21, R49, R67, R21 ;  /* 0x0000004331157223 */ /* 0x000fe20000000015 */
[C---:B------:R-:W-:Y:S01]  /*8ac0*/  FMUL R27, R47.reuse, R27 ;  /* 0x0000001b2f1b7220 */ /* 0x040fe20000400000 */
[C---:B------:R-:W-:Y:S01]  /*8ad0*/  FMUL R24, R47.reuse, R28 ;  /* 0x0000001c2f187220 */ /* 0x040fe20000400000 */
[----:B------:R-:W-:Y:S01]  /*8ae0*/  FMUL R25, R47, R29 ;  /* 0x0000001d2f197220 */ /* 0x000fe20000400000 */
[----:B------:R-:W-:Y:S01]  /*8af0*/  FFMA R22, R49, R68, R22 ;  /* 0x0000004431167223 */ /* 0x000fe20000000016 */
[----:B------:R-:W-:Y:S01]  /*8b00*/  FMUL R26, R47, R30 ;  /* 0x0000001e2f1a7220 */ /* 0x000fe20000400000 */
[----:B------:R-:W-:Y:S01]  /*8b10*/  FFMA R27, R49, R69, R27 ;  /* 0x00000045311b7223 */ /* 0x000fe2000000001b */
[----:B------:R-:W-:Y:S01]  /*8b20*/  FMUL R31, R47, R31 ;  /* 0x0000001f2f1f7220 */ /* 0x000fe20000400000 */
[----:B------:R-:W-:Y:S01]  /*8b30*/  FFMA R24, R49, R70, R24 ;  /* 0x0000004631187223 */ /* 0x000fe20000000018 */
[----:B------:R-:W-:Y:S01]  /*8b40*/  LOP3.LUT R75, R78, 0xffff0000, RZ, 0xc0, !PT ;  /* 0xffff00004e4b7812 */ /* 0x000fe200078ec0ff */
[----:B------:R-:W-:Y:S01]  /*8b50*/  FMUL R28, R47, R32 ;  /* 0x000000202f1c7220 */ /* 0x000fe20000400000 */
[----:B------:R-:W-:Y:S01]  /*8b60*/  FFMA R25, R49, R71, R25 ;  /* 0x0000004731197223 */ /* 0x000fe20000000019 */
[----:B------:R-:W-:Y:S01]  /*8b70*/  SHF.L.U32 R76, R79, 0x10, RZ ;  /* 0x000000104f4c7819 */ /* 0x000fe200000006ff */
[----:B------:R-:W-:Y:S01]  /*8b80*/  FMUL R29, R47, R33 ;  /* 0x000000212f1d7220 */ /* 0x000fe20000400000 */
[----:B------:R-:W-:Y:S01]  /*8b90*/  FFMA R26, R49, R72, R26 ;  /* 0x00000048311a7223 */ /* 0x000fe2000000001a */
[----:B------:R-:W-:Y:S01]  /*8ba0*/  LOP3.LUT R77, R79, 0xffff0000, RZ, 0xc0, !PT ;  /* 0xffff00004f4d7812 */ /* 0x000fe200078ec0ff */
        /* <DEDUP_REMOVED lines=9> */
[----:B------:R-:W-:Y:S02]  /*8c40*/  F2FP.BF16.F32.PACK_AB R24, R25, R24 ;  /* 0x000000181918723e */ /* 0x000fe400000010ff */
[----:B------:R-:W-:Y:S01]  /*8c50*/  F2FP.BF16.F32.PACK_AB R25, R31, R26 ;  /* 0x0000001a1f19723e */ /* 0x000fe200000010ff */
[----:B------:R1:W-:Y:S01]  /*8c60*/  STSM.16.M88.4 [R108+0x6000], R16 ;  /* 0x006000106c007844 */ /* 0x0003e20000000200 */
[----:B------:R-:W-:Y:S02]  /*8c70*/  F2FP.BF16.F32.PACK_AB R26, R29, R28 ;  /* 0x0000001c1d1a723e */ /* 0x000fe400000010ff */
[----:B------:R-:W-:Y:S05]  /*8c80*/  F2FP.BF16.F32.PACK_AB R27, R35, R30 ;  /* 0x0000001e231b723e */ /* 0x000fea00000010ff */
        /* <DEDUP_REMOVED lines=18> */
.L_x_130:
[----:B------:R-:W-:Y:S05]  /*8db0*/  BSYNC.RECONVERGENT B0 ;  /* 0x0000000000007941 */ /* 0x000fea0003800200 */
.L_x_129:
[----:B------:R-:W-:Y:S01]  /*8dc0*/  BAR.SYNC.DEFER_BLOCKING 0x1, 0x80 ;  /* 0x0042000000007b1d */ /* 0x000fe20000010000 */
[----:B------:R-:W-:Y:S01]  /*8dd0*/  UISETP.NE.AND UP0, UPT, UR49, -0x4, UPT ;  /* 0xfffffffc3100788c */ /* 0x000fe2000bf05270 */
[----:B------:R-:W-:Y:S08]  /*8de0*/  IADD3 R45, PT, PT, R45, 0x1, RZ ;  /* 0x000000012d2d7810 */ /* 0x000ff00007ffe0ff */
[----:B------:R-:W-:Y:S05]  /*8df0*/  BRA.U !UP0, `(.L_x_131) ;  /* 0x0000000108287547 */ /* 0x000fea000b800000 */
[----:B------:R-:W-:Y:S01]  /*8e00*/  ISETP.NE.AND P0, PT, R105, RZ, PT ;  /* 0x000000ff6900720c */ /* 0x000fe20003f05270 */
[----:B------:R-:W-:Y:S01]  /*8e10*/  IMAD.U32 R2, RZ, RZ, UR51 ;  /* 0x00000033ff027e24 */ /* 0x000fe2000f8e00ff */
[----:B------:R-:W-:Y:S01]  /*8e20*/  UIADD3 UR51, UPT, UPT, UR51, 0x1, URZ ;  /* 0x0000000133337890 */ /* 0x000fe2000fffe0ff */
[----:B------:R-:W-:Y:S03]  /*8e30*/  IMAD.U32 R0, RZ, RZ, UR37 ;  /* 0x00000025ff007e24 */ /* 0x000fe6000f8e00ff */
[----:B------:R-:W-:Y:S04]  /*8e40*/  UISETP.NE.AND UP0, UPT, UR51, 0x4, UPT ;  /* 0x000000043300788c */ /* 0x000fe8000bf05270 */
[----:B------:R-:W-:Y:S03]  /*8e50*/  USEL UR51, UR51, URZ, UP0 ;  /* 0x000000ff33337287 */ /* 0x000fe60008000000 */
[----:B------:R-:W-:Y:S05]  /*8e60*/  @P0 LEA R2, R2, UR48, 0x3 ;  /* 0x0000003002020c11 */ /* 0x000fea000f8e18ff */
[----:B------:R-:W-:Y:S05]  /*8e70*/  @P0 VIADD R2, R2, 0xb0 ;  /* 0x000000b002020836 */ /* 0x000fea0000000000 */
[----:B------:R-:W-:Y:S04]  /*8e80*/  @P0 PRMT R0, R0, 0x654, R2 ;  /* 0x0000065400000816 */ /* 0x000fe80000000002 */
[----:B------:R2:W-:Y:S03]  /*8e90*/  @P0 SYNCS.ARRIVE.TRANS64.RED.A1T0 RZ, [R0+URZ], RZ ;  /* 0x000000ff00ff09a7 */ /* 0x0005e600081004ff */
.L_x_131:
[----:B------:R-:W-:Y:S01]  /*8ea0*/  ISETP.NE.AND P2, PT, R102, RZ, PT ;  /* 0x000000ff6600720c */ /* 0x000fe20003f45270 */
[----:B------:R-:W-:Y:S01]  /*8eb0*/  UIADD3 UR49, UPT, UPT, UR49, 0x4, URZ ;  /* 0x0000000431317890 */ /* 0x000fe2000fffe0ff */
[----:B------:R-:W-:Y:S01]  /*8ec0*/  ISETP.NE.AND P0, PT, R104, 0x2, PT ;  /* 0x000000026800780c */ /* 0x000fe20003f05270 */
[----:B------:R-:W-:Y:S01]  /*8ed0*/  IMAD.IADD R14, R43, 0x1, R86 ;  /* 0x000000012b0e7824 */ /* 0x000fe200078e0256 */
[----:B------:R-:W-:Y:S01]  /*8ee0*/  ISETP.NE.AND P1, PT, R45, 0x4, PT ;  /* 0x000000042d00780c */ /* 0x000fe20003f25270 */
[----:B------:R-:W-:Y:S01]  /*8ef0*/  IMAD.IADD R15, R44, 0x1, R87 ;  /* 0x000000012c0f7824 */ /* 0x000fe200078e0257 */
[----:B------:R-:W-:Y:S02]  /*8f00*/  SEL R2, RZ, 0x1, P0 ;  /* 0x00000001ff027807 */ /* 0x000fe40000000000 */
[----:B--2---:R-:W-:Y:S02]  /*8f10*/  SEL R0, RZ, 0x1, P1 ;  /* 0x00000001ff007807 */ /* 0x004fe40000800000 */
[----:B------:R-:W-:Y:S02]  /*8f20*/  LOP3.LUT R96, R96, R2, RZ, 0x3c, !PT ;  /* 0x0000000260607212 */ /* 0x000fe400078e3cff */
[----:B------:R-:W-:Y:S02]  /*8f30*/  LOP3.LUT R97, R97, R0, RZ, 0x3c, !PT ;  /* 0x0000000061617212 */ /* 0x000fe400078e3cff */
[----:B------:R-:W-:Y:S02]  /*8f40*/  @P2 R2UR UR36, R95 ;  /* 0x000000005f2422ca */ /* 0x000fe400000e0000 */
[----:B------:R-:W-:Y:S02]  /*8f50*/  SEL R104, R104, RZ, P0 ;  /* 0x000000ff68687207 */ /* 0x000fe40000000000 */
[----:B------:R-:W-:Y:S01]  /*8f60*/  SEL R45, R45, RZ, P1 ;  /* 0x000000ff2d2d7207 */ /* 0x000fe20000800000 */
[----:B------:R-:W-:Y:S10]  /*8f70*/  @P2 BRA `(.L_x_132) ;  /* 0xffffffc000082947 */ /* 0x000ff4000383ffff */
[----:B------:R-:W-:-:S09]  /*8f80*/  UISETP.NE.AND UP0, UPT, UR50, URZ, UPT ;  /* 0x000000ff3200728c */ /* 0x000fd2000bf05270 */
[----:B------:R-:W-:Y:S05]  /*8f90*/  BRA.U !UP0, `(.L_x_133) ;  /* 0x0000000108487547 */ /* 0x000fea000b800000 */
[----:B------:R-:W2:Y:S02]  /*8fa0*/  LDCU.64 UR4, c[0x0][0x890] ;  /* 0x00011200ff0477ac */ /* 0x000ea40008000a00 */
[----:B--2---:R-:W-:-:S04]  /*8fb0*/  UISETP.NE.U32.AND UP0, UPT, UR4, URZ, UPT ;  /* 0x000000ff0400728c */ /* 0x004fc8000bf05070 */
[----:B------:R-:W-:-:S09]  /*8fc0*/  UISETP.NE.AND.EX UP0, UPT, UR5, URZ, UPT, UP0 ;  /* 0x000000ff0500728c */ /* 0x000fd2000bf05300 */
[----:B------:R-:W-:Y:S05]  /*8fd0*/  BRA.U UP0, `(.L_x_134) ;  /* 0x00000001000c7547 */ /* 0x000fea000b800000 */
[----:B------:R-:W-:-:S13]  /*8fe0*/  FSETP.NEU.AND P0, PT, R49, RZ, PT ;  /* 0x000000ff3100720b */ /* 0x000fda0003f0d000 */
[----:B------:R-:W-:Y:S05]  /*8ff0*/  @!P0 EXIT ;  /* 0x000000000000894d */ /* 0x000fea0003800000 */
[----:B------:R-:W-:Y:S05]  /*9000*/  BRA `(.L_x_133) ;  /* 0x00000000002c7947 */ /* 0x000fea0003800000 */
.L_x_134:
[----:B------:R-:W-:Y:S01]  /*9010*/  ISETP.NE.AND P0, PT, R103, RZ, PT ;  /* 0x000000ff6700720c */ /* 0x000fe20003f05270 */
[----:B------:R-:W-:-:S12]  /*9020*/  BSSY.RECONVERGENT B0, `(.L_x_133) ;  /* 0x0000009000007945 */ /* 0x000fd80003800200 */
[----:B------:R-:W-:Y:S05]  /*9030*/  @P0 BRA `(.L_x_135) ;  /* 0x0000000000140947 */ /* 0x000fea0003800000 */
[----:B------:R-:W2:Y:S02]  /*9040*/  LDCU.64 UR4, c[0x0][0x888] ;  /* 0x00011100ff0477ac */ /* 0x000ea40008000a00 */
[----:B--2---:R-:W-:-:S04]  /*9050*/  ISETP.NE.U32.AND P0, PT, RZ, UR4, PT ;  /* 0x00000004ff007c0c */ /* 0x004fc8000bf05070 */
[----:B------:R-:W-:-:S13]  /*9060*/  ISETP.NE.AND.EX P0, PT, RZ, UR5, PT, P0 ;  /* 0x00000005ff007c0c */ /* 0x000fda000bf05300 */
[----:B------:R-:W-:Y:S05]  /*9070*/  @!P0 EXIT ;  /* 0x000000000000894d */ /* 0x000fea0003800000 */
[----:B------:R-:W-:Y:S05]  /*9080*/  BRA `(.L_x_136) ;  /* 0x0000000000087947 */ /* 0x000fea0003800000 */
.L_x_135:
[----:B------:R-:W-:-:S13]  /*9090*/  FSETP.NEU.AND P0, PT, R49, RZ, PT ;  /* 0x000000ff3100720b */ /* 0x000fda0003f0d000 */
[----:B------:R-:W-:Y:S05]  /*90a0*/  @!P0 EXIT ;  /* 0x000000000000894d */ /* 0x000fea0003800000 */
.L_x_136:
[----:B------:R-:W-:Y:S05]  /*90b0*/  BSYNC.RECONVERGENT B0 ;  /* 0x0000000000007941 */ /* 0x000fea0003800200 */
.L_x_133:
[----:B------:R-:W-:Y:S01]  /*90c0*/  ULEA UR4, UR51, UR48, 0x3 ;  /* 0x0000003033047291 */ /* 0x000fe2000f8e18ff */
[----:B------:R-:W-:-:S04]  /*90d0*/  DEPBAR.LE SB0, 0x0 ;  /* 0x000080000000791a */ /* 0x000fc80000000000 */
[----:B------:R-:W-:-:S04]  /*90e0*/  UIADD3 UR4, UPT, UPT, UR4, 0xb0, URZ ;  /* 0x000000b004047890 */ /* 0x000fc8000fffe0ff */
[----:B------:R-:W-:-:S09]  /*90f0*/  UPRMT UR4, UR37, 0x654, UR4 ;  /* 0x0000065425047896 */ /* 0x000fd20008000004 */
[----:B------:R-:W-:Y:S01]  /*9100*/  SYNCS.ARRIVE.TRANS64.RED.A1T0 RZ, [UR4], RZ ;  /* 0x000000ffffff79a7 */ /* 0x000fe20008100404 */
[----:B------:R-:W-:Y:S05]  /*9110*/  EXIT ;  /* 0x000000000000794d */ /* 0x000fea0003800000 */
.L_x_20:
[----:B--2---:R2:W1:Y:S02]  /*9120*/  SYNCS.PHASECHK.TRANS64.TRYWAIT P0, [R2+URZ+0x150], R3 ;  /* 0x00015003020075a7 */ /* 0x00446400080011ff */
[----:B-1----:R-:W-:Y:S05]  /*9130*/  @!P0 NANOSLEEP.SYNCS 0x989680 ;  /* 0x009896800000895d */ /* 0x002fea0003900000 */
[----:B------:R-:W1:Y:S02]  /*9140*/  @!P0 SYNCS.PHASECHK.TRANS64 P0, [R2+URZ+0x150], R3 ;  /* 0x00015003020085a7 */ /* 0x000e6400080010ff */
[----:B-1----:R-:W-:Y:S05]  /*9150*/  @!P0 BRA `(.L_x_20) ;  /* 0xfffffffc00f08947 */ /* 0x002fea000383ffff */
[----:B------:R-:W-:Y:S05]  /*9160*/  BRA `(.L_x_137) ;  /* 0xffffff8400507947 */ /* 0x000fea000383ffff */
.L_x_23:
[----:B-1----:R-:W-:-:S07]  /*9170*/  MOV R2, UR33 ;  /* 0x0000002100027c02 */ /* 0x002fce0008000f00 */
.L_x_138:
[----:B-1----:R1:W2:Y:S02]  /*9180*/  SYNCS.PHASECHK.TRANS64.TRYWAIT P0, [R2+URZ+0x48], R4 ;  /* 0x00004804020075a7 */ /* 0x0022a400080011ff */
[----:B--2---:R-:W-:Y:S05]  /*9190*/  @!P0 NANOSLEEP.SYNCS 0x989680 ;  /* 0x009896800000895d */ /* 0x004fea0003900000 */
[----:B------:R-:W2:Y:S02]  /*91a0*/  @!P0 SYNCS.PHASECHK.TRANS64 P0, [R2+URZ+0x48], R4 ;  /* 0x00004804020085a7 */ /* 0x000ea400080010ff */
[----:B--2---:R-:W-:Y:S05]  /*91b0*/  @!P0 BRA `(.L_x_138) ;  /* 0xfffffffc00f08947 */ /* 0x004fea000383ffff */
[----:B------:R-:W-:Y:S05]  /*91c0*/  BRA `(.L_x_22) ;  /* 0xffffff8400a07947 */ /* 0x000fea000383ffff */
.L_x_29:
[----:B-1----:R-:W-:-:S07]  /*91d0*/  MOV R2, UR17 ;  /* 0x0000001100027c02 */ /* 0x002fce0008000f00 */
.L_x_139:
[----:B-1----:R1:W2:Y:S02]  /*91e0*/  SYNCS.PHASECHK.TRANS64.TRYWAIT P0, [R2+URZ+0x48], R4 ;  /* 0x00004804020075a7 */ /* 0x0022a400080011ff */
[----:B--2---:R-:W-:Y:S05]  /*91f0*/  @!P0 NANOSLEEP.SYNCS 0x989680 ;  /* 0x009896800000895d */ /* 0x004fea0003900000 */
[----:B------:R-:W2:Y:S02]  /*9200*/  @!P0 SYNCS.PHASECHK.TRANS64 P0, [R2+URZ+0x48], R4 ;  /* 0x00004804020085a7 */ /* 0x000ea400080010ff */
[----:B--2---:R-:W-:Y:S05]  /*9210*/  @!P0 BRA `(.L_x_139) ;  /* 0xfffffffc00f08947 */ /* 0x004fea000383ffff */
[----:B------:R-:W-:Y:S05]  /*9220*/  BRA `(.L_x_28) ;  /* 0xffffff8800487947 */ /* 0x000fea000383ffff */
.L_x_33:
[----:B-1----:R1:W2:Y:S02]  /*9230*/  SYNCS.PHASECHK.TRANS64.TRYWAIT P0, [R2+URZ+0xe0], R3 ;  /* 0x0000e003020075a7 */ /* 0x0022a400080011ff */
[----:B--2---:R-:W-:Y:S05]  /*9240*/  @!P0 NANOSLEEP.SYNCS 0x989680 ;  /* 0x009896800000895d */ /* 0x004fea0003900000 */
[----:B------:R-:W2:Y:S02]  /*9250*/  @!P0 SYNCS.PHASECHK.TRANS64 P0, [R2+URZ+0xe0], R3 ;  /* 0x0000e003020085a7 */ /* 0x000ea400080010ff */
[----:B--2---:R-:W-:Y:S05]  /*9260*/  @!P0 BRA `(.L_x_33) ;  /* 0xfffffffc00f08947 */ /* 0x004fea000383ffff */
[----:B------:R-:W-:Y:S05]  /*9270*/  BRA `(.L_x_140) ;  /* 0xffffff8800d87947 */ /* 0x000fea000383ffff */
.L_x_37:
[----:B----4-:R-:W-:-:S07]  /*9280*/  MOV R0, UR5 ;  /* 0x0000000500007c02 */ /* 0x010fce0008000f00 */
.L_x_141:
[----:B-1----:R1:W2:Y:S02]  /*9290*/  SYNCS.PHASECHK.TRANS64.TRYWAIT P0, [R0+URZ], R2 ;  /* 0x00000002000075a7 */ /* 0x0022a400080011ff */
[----:B--2---:R-:W-:Y:S05]  /*92a0*/  @!P0 NANOSLEEP.SYNCS 0x989680 ;  /* 0x009896800000895d */ /* 0x004fea0003900000 */
[----:B------:R-:W2:Y:S02]  /*92b0*/  @!P0 SYNCS.PHASECHK.TRANS64 P0, [R0+URZ], R2 ;  /* 0x00000002000085a7 */ /* 0x000ea400080010ff */
[----:B--2---:R-:W-:Y:S05]  /*92c0*/  @!P0 BRA `(.L_x_141) ;  /* 0xfffffffc00f08947 */ /* 0x004fea000383ffff */
[----:B------:R-:W-:Y:S05]  /*92d0*/  BRA `(.L_x_142) ;  /* 0xffffff9000487947 */ /* 0x000fea000383ffff */
.L_x_38:
[----:B----4-:R-:W-:-:S07]  /*92e0*/  MOV R0, UR5 ;  /* 0x0000000500007c02 */ /* 0x010fce0008000f00 */
.L_x_143:
[----:B-1----:R1:W2:Y:S02]  /*92f0*/  SYNCS.PHASECHK.TRANS64.TRYWAIT P0, [R0+URZ], R3 ;  /* 0x00000003000075a7 */ /* 0x0022a400080011ff */
[----:B--2---:R-:W-:Y:S05]  /*9300*/  @!P0 NANOSLEEP.SYNCS 0x989680 ;  /* 0x009896800000895d */ /* 0x004fea0003900000 */
[----:B------:R-:W2:Y:S02]  /*9310*/  @!P0 SYNCS.PHASECHK.TRANS64 P0, [R0+URZ], R3 ;  /* 0x00000003000085a7 */ /* 0x000ea400080010ff */
[----:B--2---:R-:W-:Y:S05]  /*9320*/  @!P0 BRA `(.L_x_143) ;  /* 0xfffffffc00f08947 */ /* 0x004fea000383ffff */
[----:B------:R-:W-:Y:S05]  /*9330*/  BRA `(.L_x_144) ;  /* 0xffffff9000547947 */ /* 0x000fea000383ffff */
.L_x_39:
[----:B----4-:R-:W-:-:S07]  /*9340*/  MOV R0, UR5 ;  /* 0x0000000500007c02 */ /* 0x010fce0008000f00 */
.L_x_145:
[----:B-1----:R1:W2:Y:S02]  /*9350*/  SYNCS.PHASECHK.TRANS64.TRYWAIT P0, [R0+URZ], R3 ;  /* 0x00000003000075a7 */ /* 0x0022a400080011ff */
[----:B--2---:R-:W-:Y:S05]  /*9360*/  @!P0 NANOSLEEP.SYNCS 0x989680 ;  /* 0x009896800000895d */ /* 0x004fea0003900000 */
[----:B------:R-:W2:Y:S02]  /*9370*/  @!P0 SYNCS.PHASECHK.TRANS64 P0, [R0+URZ], R3 ;  /* 0x00000003000085a7 */ /* 0x000ea400080010ff */
[----:B--2---:R-:W-:Y:S05]  /*9380*/  @!P0 BRA `(.L_x_145) ;  /* 0xfffffffc00f08947 */ /* 0x004fea000383ffff */
[----:B------:R-:W-:Y:S05]  /*9390*/  BRA `(.L_x_146) ;  /* 0xffffff9000607947 */ /* 0x000fea000383ffff */
.L_x_40:
[----:B----4-:R-:W-:-:S07]  /*93a0*/  MOV R0, UR5 ;  /* 0x0000000500007c02 */ /* 0x010fce0008000f00 */
.L_x_147:
[----:B-1----:R1:W2:Y:S02]  /*93b0*/  SYNCS.PHASECHK.TRANS64.TRYWAIT P0, [R0+URZ], R3 ;  /* 0x00000003000075a7 */ /* 0x0022a400080011ff */
[----:B--2---:R-:W-:Y:S05]  /*93c0*/  @!P0 NANOSLEEP.SYNCS 0x989680 ;  /* 0x009896800000895d */ /* 0x004fea0003900000 */
[----:B------:R-:W2:Y:S02]  /*93d0*/  @!P0 SYNCS.PHASECHK.TRANS64 P0, [R0+URZ], R3 ;  /* 0x00000003000085a7 */ /* 0x000ea400080010ff */
[----:B--2---:R-:W-:Y:S05]  /*93e0*/  @!P0 BRA `(.L_x_147) ;  /* 0xfffffffc00f08947 */ /* 0x004fea000383ffff */
[----:B------:R-:W-:Y:S05]  /*93f0*/  BRA `(.L_x_148) ;  /* 0xffffff90006c7947 */ /* 0x000fea000383ffff */
.L_x_41:
[----:B----4-:R-:W-:-:S07]  /*9400*/  MOV R0, UR5 ;  /* 0x0000000500007c02 */ /* 0x010fce0008000f00 */
.L_x_149:
[----:B-1----:R1:W2:Y:S02]  /*9410*/  SYNCS.PHASECHK.TRANS64.TRYWAIT P0, [R0+URZ], R3 ;  /* 0x00000003000075a7 */ /* 0x0022a400080011ff */
[----:B--2---:R-:W-:Y:S05]  /*9420*/  @!P0 NANOSLEEP.SYNCS 0x989680 ;  /* 0x009896800000895d */ /* 0x004fea0003900000 */
[----:B------:R-:W2:Y:S02]  /*9430*/  @!P0 SYNCS.PHASECHK.TRANS64 P0, [R0+URZ], R3 ;  /* 0x00000003000085a7 */ /* 0x000ea400080010ff */
[----:B--2---:R-:W-:Y:S05]  /*9440*/  @!P0 BRA `(.L_x_149) ;  /* 0xfffffffc00f08947 */ /* 0x004fea000383ffff */
[----:B------:R-:W-:Y:S05]  /*9450*/  BRA `(.L_x_150) ;  /* 0xffffff9000787947 */ /* 0x000fea000383ffff */
.L_x_42:
[----:B----4-:R-:W-:-:S07]  /*9460*/  MOV R0, UR5 ;  /* 0x0000000500007c02 */ /* 0x010fce0008000f00 */
.L_x_151:
[----:B-1----:R1:W2:Y:S02]  /*9470*/  SYNCS.PHASECHK.TRANS64.TRYWAIT P0, [R0+URZ], R3 ;  /* 0x00000003000075a7 */ /* 0x0022a400080011ff */
[----:B--2---:R-:W-:Y:S05]  /*9480*/  @!P0 NANOSLEEP.SYNCS 0x989680 ;  /* 0x009896800000895d */ /* 0x004fea0003900000 */
[----:B------:R-:W2:Y:S02]  /*9490*/  @!P0 SYNCS.PHASECHK.TRANS64 P0, [R0+URZ], R3 ;  /* 0x00000003000085a7 */ /* 0x000ea400080010ff */
[----:B--2---:R-:W-:Y:S05]  /*94a0*/  @!P0 BRA `(.L_x_151) ;  /* 0xfffffffc00f08947 */ /* 0x004fea000383ffff */
[----:B------:R-:W-:Y:S05]  /*94b0*/  BRA `(.L_x_152) ;  /* 0xffffff9000847947 */ /* 0x000fea000383ffff */
.L_x_43:
[----:B----4-:R-:W-:-:S07]  /*94c0*/  MOV R0, UR5 ;  /* 0x0000000500007c02 */ /* 0x010fce0008000f00 */
.L_x_153:
[----:B-1----:R1:W2:Y:S02]  /*94d0*/  SYNCS.PHASECHK.TRANS64.TRYWAIT P0, [R0+URZ], R3 ;  /* 0x00000003000075a7 */ /* 0x0022a400080011ff */
[----:B--2---:R-:W-:Y:S05]  /*94e0*/  @!P0 NANOSLEEP.SYNCS 0x989680 ;  /* 0x009896800000895d */ /* 0x004fea0003900000 */
[----:B------:R-:W2:Y:S02]  /*94f0*/  @!P0 SYNCS.PHASECHK.TRANS64 P0, [R0+URZ], R3 ;  /* 0x00000003000085a7 */ /* 0x000ea400080010ff */
[----:B--2---:R-:W-:Y:S05]  /*9500*/  @!P0 BRA `(.L_x_153) ;  /* 0xfffffffc00f08947 */ /* 0x004fea000383ffff */
[----:B------:R-:W-:Y:S05]  /*9510*/  BRA `(.L_x_154) ;  /* 0xffffff9000907947 */ /* 0x000fea000383ffff */
.L_x_44:
[----:B----4-:R-:W-:-:S07]  /*9520*/  MOV R0, UR5 ;  /* 0x0000000500007c02 */ /* 0x010fce0008000f00 */
.L_x_155:
[----:B-1----:R1:W2:Y:S02]  /*9530*/  SYNCS.PHASECHK.TRANS64.TRYWAIT P0, [R0+URZ], R3 ;  /* 0x00000003000075a7 */ /* 0x0022a400080011ff */
[----:B--2---:R-:W-:Y:S05]  /*9540*/  @!P0 NANOSLEEP.SYNCS 0x989680 ;  /* 0x009896800000895d */ /* 0x004fea0003900000 */
[----:B------:R-:W2:Y:S02]  /*9550*/  @!P0 SYNCS.PHASECHK.TRANS64 P0, [R0+URZ], R3 ;  /* 0x00000003000085a7 */ /* 0x000ea400080010ff */
[----:B--2---:R-:W-:Y:S05]  /*9560*/  @!P0 BRA `(.L_x_155) ;  /* 0xfffffffc00f08947 */ /* 0x004fea000383ffff */
[----:B------:R-:W-:Y:S05]  /*9570*/  BRA `(.L_x_156) ;  /* 0xffffff90009c7947 */ /* 0x000fea000383ffff */
.L_x_47:
[----:B-1----:R1:W2:Y:S02]  /*9580*/  SYNCS.PHASECHK.TRANS64.TRYWAIT P0, [R0+URZ+0x140], R4 ;  /* 0x00014004000075a7 */ /* 0x0022a400080011ff */
[----:B--2---:R-:W-:Y:S05]  /*9590*/  @!P0 NANOSLEEP.SYNCS 0x989680 ;  /* 0x009896800000895d */ /* 0x004fea0003900000 */
[----:B------:R-:W2:Y:S02]  /*95a0*/  @!P0 SYNCS.PHASECHK.TRANS64 P0, [R0+URZ+0x140], R4 ;  /* 0x00014004000085a7 */ /* 0x000ea400080010ff */
[----:B--2---:R-:W-:Y:S05]  /*95b0*/  @!P0 BRA `(.L_x_47) ;  /* 0xfffffffc00f08947 */ /* 0x004fea000383ffff */
[----:B------:R-:W-:Y:S05]  /*95c0*/  BRA `(.L_x_157) ;  /* 0xffffff9000f87947 */ /* 0x000fea000383ffff */
.L_x_48:
[----:B------:R-:W-:-:S07]  /*95d0*/  MOV R0, UR5 ;  /* 0x0000000500007c02 */ /* 0x000fce0008000f00 */
.L_x_158:
[----:B-1----:R1:W2:Y:S02]  /*95e0*/  SYNCS.PHASECHK.TRANS64.TRYWAIT P0, [R0+URZ+0xf0], R5 ;  /* 0x0000f005000075a7 */ /* 0x0022a400080011ff */
[----:B--2---:R-:W-:Y:S05]  /*95f0*/  @!P0 NANOSLEEP.SYNCS 0x989680 ;  /* 0x009896800000895d */ /* 0x004fea0003900000 */
[----:B------:R-:W2:Y:S02]  /*9600*/  @!P0 SYNCS.PHASECHK.TRANS64 P0, [R0+URZ+0xf0], R5 ;  /* 0x0000f005000085a7 */ /* 0x000ea400080010ff */
[----:B--2---:R-:W-:Y:S05]  /*9610*/  @!P0 BRA `(.L_x_158) ;  /* 0xfffffffc00f08947 */ /* 0x004fea000383ffff */
[----:B------:R-:W-:Y:S05]  /*9620*/  BRA `(.L_x_159) ;  /* 0xffffff9400087947 */ /* 0x000fea000383ffff */
.L_x_49:
[----:B-1----:R1:W2:Y:S02]  /*9630*/  SYNCS.PHASECHK.TRANS64.TRYWAIT P1, [R0+URZ+0xe0], R4 ;  /* 0x0000e004000075a7 */ /* 0x0022a400080211ff */
[----:B--2---:R-:W-:Y:S05]  /*9640*/  @!P1 NANOSLEEP.SYNCS 0x989680 ;  /* 0x009896800000995d */ /* 0x004fea0003900000 */
[----:B------:R-:W2:Y:S02]  /*9650*/  @!P1 SYNCS.PHASECHK.TRANS64 P1, [R0+URZ+0xe0], R4 ;  /* 0x0000e004000095a7 */ /* 0x000ea400080210ff */
[----:B--2---:R-:W-:Y:S05]  /*9660*/  @!P1 BRA `(.L_x_49) ;  /* 0xfffffffc00f09947 */ /* 0x004fea000383ffff */
[----:B------:R-:W-:Y:S05]  /*9670*/  BRA `(.L_x_160) ;  /* 0xffffff9400387947 */ /* 0x000fea000383ffff */
.L_x_52:
[----:B------:R-:W-:-:S07]  /*9680*/  MOV R0, UR5 ;  /* 0x0000000500007c02 */ /* 0x000fce0008000f00 */
.L_x_161:
[----:B-1----:R1:W2:Y:S02]  /*9690*/  SYNCS.PHASECHK.TRANS64.TRYWAIT P0, [R0+URZ+0xf0], R2 ;  /* 0x0000f002000075a7 */ /* 0x0022a400080011ff */
[----:B--2---:R-:W-:Y:S05]  /*96a0*/  @!P0 NANOSLEEP.SYNCS 0x989680 ;  /* 0x009896800000895d */ /* 0x004fea0003900000 */
[----:B------:R-:W2:Y:S02]  /*96b0*/  @!P0 SYNCS.PHASECHK.TRANS64 P0, [R0+URZ+0xf0], R2 ;  /* 0x0000f002000085a7 */ /* 0x000ea400080010ff */
[----:B--2---:R-:W-:Y:S05]  /*96c0*/  @!P0 BRA `(.L_x_161) ;  /* 0xfffffffc00f08947 */ /* 0x004fea000383ffff */
[----:B------:R-:W-:Y:S05]  /*96d0*/  BRA `(.L_x_51) ;  /* 0xffffff94008c7947 */ /* 0x000fea000383ffff */
.L_x_59:
[----:B-1----:R1:W2:Y:S02]  /*96e0*/  SYNCS.PHASECHK.TRANS64.TRYWAIT P1, [R0+URZ+0xe0], R2 ;  /* 0x0000e002000075a7 */ /* 0x0022a400080211ff */
[----:B--2---:R-:W-:Y:S05]  /*96f0*/  @!P1 NANOSLEEP.SYNCS 0x989680 ;  /* 0x009896800000995d */ /* 0x004fea0003900000 */
[----:B------:R-:W2:Y:S02]  /*9700*/  @!P1 SYNCS.PHASECHK.TRANS64 P1, [R0+URZ+0xe0], R2 ;  /* 0x0000e002000095a7 */ /* 0x000ea400080210ff */
[----:B--2---:R-:W-:Y:S05]  /*9710*/  @!P1 BRA `(.L_x_59) ;  /* 0xfffffffc00f09947 */ /* 0x004fea000383ffff */
[----:B------:R-:W-:Y:S05]  /*9720*/  BRA `(.L_x_162) ;  /* 0xffffff9800ec7947 */ /* 0x000fea000383ffff */
.L_x_60:
[----:B------:R-:W-:-:S07]  /*9730*/  MOV R2, UR8 ;  /* 0x0000000800027c02 */ /* 0x000fce0008000f00 */
.L_x_163:
[----:B-1----:R1:W2:Y:S02]  /*9740*/  SYNCS.PHASECHK.TRANS64.TRYWAIT P0, [R2+URZ+0x120], R0 ;  /* 0x00012000020075a7 */ /* 0x0022a400080011ff */
[----:B--2---:R-:W-:Y:S05]  /*9750*/  @!P0 NANOSLEEP.SYNCS 0x989680 ;  /* 0x009896800000895d */ /* 0x004fea0003900000 */
[----:B------:R-:W2:Y:S02]  /*9760*/  @!P0 SYNCS.PHASECHK.TRANS64 P0, [R2+URZ+0x120], R0 ;  /* 0x00012000020085a7 */ /* 0x000ea400080010ff */
[----:B--2---:R-:W-:Y:S05]  /*9770*/  @!P0 BRA `(.L_x_163) ;  /* 0xfffffffc00f08947 */ /* 0x004fea000383ffff */
[----:B------:R-:W-:Y:S05]  /*9780*/  BRA `(.L_x_164) ;  /* 0xffffff9c003c7947 */ /* 0x000fea000383ffff */
.L_x_63:
[----:B------:R-:W-:Y:S07]  /*9790*/  MOV R0, UR7 ;  /* 0x0000000700007c02 */ /* 0x000fee0008000f00 */
.L_x_165:
[----:B-1----:R1:W2:Y:S02]  /*97a0*/  SYNCS.PHASECHK.TRANS64.TRYWAIT P0, [R0+URZ], R2 ;  /* 0x00000002000075a7 */ /* 0x0022a400080011ff */
[----:B--2---:R-:W-:Y:S05]  /*97b0*/  @!P0 NANOSLEEP.SYNCS 0x989680 ;  /* 0x009896800000895d */ /* 0x004fea0003900000 */
[----:B------:R-:W2:Y:S02]  /*97c0*/  @!P0 SYNCS.PHASECHK.TRANS64 P0, [R0+URZ], R2 ;  /* 0x00000002000085a7 */ /* 0x000ea400080010ff */
[----:B--2---:R-:W-:Y:S05]  /*97d0*/  @!P0 BRA `(.L_x_165) ;  /* 0xfffffffc00f08947 */ /* 0x004fea000383ffff */
[----:B------:R-:W-:Y:S05]  /*97e0*/  BRA `(.L_x_62) ;  /* 0xffffff9c00587947 */ /* 0x000fea000383ffff */
.L_x_66:
[----:B------:R-:W-:-:S07]  /*97f0*/  MOV R0, UR5 ;  /* 0x0000000500007c02 */ /* 0x000fce0008000f00 */
.L_x_166:
[----:B--2---:R2:W3:Y:S02]  /*9800*/  SYNCS.PHASECHK.TRANS64.TRYWAIT P0, [R0+URZ], R2 ;  /* 0x00000002000075a7 */ /* 0x0044e400080011ff */
[----:B---3--:R-:W-:Y:S05]  /*9810*/  @!P0 NANOSLEEP.SYNCS 0x989680 ;  /* 0x009896800000895d */ /* 0x008fea0003900000 */
[----:B------:R-:W3:Y:S02]  /*9820*/  @!P0 SYNCS.PHASECHK.TRANS64 P0, [R0+URZ], R2 ;  /* 0x00000002000085a7 */ /* 0x000ee400080010ff */
[----:B---3--:R-:W-:Y:S05]  /*9830*/  @!P0 BRA `(.L_x_166) ;  /* 0xfffffffc00f08947 */ /* 0x008fea000383ffff */
[----:B------:R-:W-:Y:S05]  /*9840*/  BRA `(.L_x_167) ;  /* 0xffffffa0000c7947 */ /* 0x000fea000383ffff */
.L_x_67:
[----:B------:R-:W-:-:S07]  /*9850*/  MOV R0, UR5 ;  /* 0x0000000500007c02 */ /* 0x000fce0008000f00 */
.L_x_168:
[----:B-1----:R1:W2:Y:S02]  /*9860*/  SYNCS.PHASECHK.TRANS64.TRYWAIT P0, [R0+URZ], R3 ;  /* 0x00000003000075a7 */ /* 0x0022a400080011ff */
[----:B--2---:R-:W-:Y:S05]  /*9870*/  @!P0 NANOSLEEP.SYNCS 0x989680 ;  /* 0x009896800000895d */ /* 0x004fea0003900000 */
[----:B------:R-:W2:Y:S02]  /*9880*/  @!P0 SYNCS.PHASECHK.TRANS64 P0, [R0+URZ], R3 ;  /* 0x00000003000085a7 */ /* 0x000ea400080010ff */
[----:B--2---:R-:W-:Y:S05]  /*9890*/  @!P0 BRA `(.L_x_168) ;  /* 0xfffffffc00f08947 */ /* 0x004fea000383ffff */
[----:B------:R-:W-:Y:S05]  /*98a0*/  BRA `(.L_x_169) ;  /* 0xffffffa000187947 */ /* 0x000fea000383ffff */
.L_x_68:
[----:B------:R-:W-:-:S07]  /*98b0*/  MOV R0, UR5 ;  /* 0x0000000500007c02 */ /* 0x000fce0008000f00 */
.L_x_170:
[----:B-1----:R1:W2:Y:S02]  /*98c0*/  SYNCS.PHASECHK.TRANS64.TRYWAIT P0, [R0+URZ], R3 ;  /* 0x00000003000075a7 */ /* 0x0022a400080011ff */
[----:B--2---:R-:W-:Y:S05]  /*98d0*/  @!P0 NANOSLEEP.SYNCS 0x989680 ;  /* 0x009896800000895d */ /* 0x004fea0003900000 */
[----:B------:R-:W2:Y:S02]  /*98e0*/  @!P0 SYNCS.PHASECHK.TRANS64 P0, [R0+URZ], R3 ;  /* 0x00000003000085a7 */ /* 0x000ea400080010ff */
[----:B--2---:R-:W-:Y:S05]  /*98f0*/  @!P0 BRA `(.L_x_170) ;  /* 0xfffffffc00f08947 */ /* 0x004fea000383ffff */
[----:B------:R-:W-:Y:S05]  /*9900*/  BRA `(.L_x_171) ;  /* 0xffffffa000247947 */ /* 0x000fea000383ffff */
.L_x_69:
[----:B-1----:R-:W-:-:S07]  /*9910*/  MOV R0, UR7 ;  /* 0x0000000700007c02 */ /* 0x002fce0008000f00 */
.L_x_172:
[----:B-1----:R1:W2:Y:S02]  /*9920*/  SYNCS.PHASECHK.TRANS64.TRYWAIT P0, [R0+URZ], R2 ;  /* 0x00000002000075a7 */ /* 0x0022a400080011ff */
[----:B--2---:R-:W-:Y:S05]  /*9930*/  @!P0 NANOSLEEP.SYNCS 0x989680 ;  /* 0x009896800000895d */ /* 0x004fea0003900000 */
[----:B------:R-:W2:Y:S02]  /*9940*/  @!P0 SYNCS.PHASECHK.TRANS64 P0, [R0+URZ], R2 ;  /* 0x00000002000085a7 */ /* 0x000ea400080010ff */
[----:B--2---:R-:W-:Y:S05]  /*9950*/  @!P0 BRA `(.L_x_172) ;  /* 0xfffffffc00f08947 */ /* 0x004fea000383ffff */
[----:B------:R-:W-:Y:S05]  /*9960*/  BRA `(.L_x_173) ;  /* 0xffffffa000307947 */ /* 0x000fea000383ffff */
.L_x_74:
[----:B--2---:R2:W3:Y:S02]  /*9970*/  SYNCS.PHASECHK.TRANS64.TRYWAIT P0, [R0+URZ+0xe0], R2 ;  /* 0x0000e002000075a7 */ /* 0x0044e400080011ff */
[----:B---3--:R-:W-:Y:S05]  /*9980*/  @!P0 NANOSLEEP.SYNCS 0x989680 ;  /* 0x009896800000895d */ /* 0x008fea0003900000 */
[----:B------:R-:W3:Y:S02]  /*9990*/  @!P0 SYNCS.PHASECHK.TRANS64 P0, [R0+URZ+0xe0], R2 ;  /* 0x0000e002000085a7 */ /* 0x000ee400080010ff */
[----:B---3--:R-:W-:Y:S05]  /*99a0*/  @!P0 BRA `(.L_x_74) ;  /* 0xfffffffc00f08947 */ /* 0x008fea000383ffff */
[----:B------:R-:W-:Y:S05]  /*99b0*/  BRA `(.L_x_174) ;  /* 0xffffffa4003c7947 */ /* 0x000fea000383ffff */
.L_x_77:
[----:B------:R-:W-:Y:S07]  /*99c0*/  MOV R0, UR7 ;  /* 0x0000000700007c02 */ /* 0x000fee0008000f00 */
.L_x_175:
[----:B--2---:R2:W3:Y:S02]  /*99d0*/  SYNCS.PHASECHK.TRANS64.TRYWAIT P0, [R0+URZ+0xd8], R2 ;  /* 0x0000d802000075a7 */ /* 0x0044e400080011ff */
[----:B---3--:R-:W-:Y:S05]  /*99e0*/  @!P0 NANOSLEEP.SYNCS 0x989680 ;  /* 0x009896800000895d */ /* 0x008fea0003900000 */
[----:B------:R-:W3:Y:S02]  /*99f0*/  @!P0 SYNCS.PHASECHK.TRANS64 P0, [R0+URZ+0xd8], R2 ;  /* 0x0000d802000085a7 */ /* 0x000ee400080010ff */
[----:B---3--:R-:W-:Y:S05]  /*9a00*/  @!P0 BRA `(.L_x_175) ;  /* 0xfffffffc00f08947 */ /* 0x008fea000383ffff */
[----:B------:R-:W-:Y:S05]  /*9a10*/  BRA `(.L_x_76) ;  /* 0xffffffa8001c7947 */ /* 0x000fea000383ffff */
.L_x_80:
[----:B------:R-:W-:Y:S07]  /*9a20*/  MOV R0, UR7 ;  /* 0x0000000700007c02 */ /* 0x000fee0008000f00 */
.L_x_176:
[----:B-1----:R1:W2:Y:S02]  /*9a30*/  SYNCS.PHASECHK.TRANS64.TRYWAIT P0, [R0+URZ+0xb0], R14 ;  /* 0x0000b00e000075a7 */ /* 0x0022a400080011ff */
[----:B--2---:R-:W-:Y:S05]  /*9a40*/  @!P0 NANOSLEEP.SYNCS 0x989680 ;  /* 0x009896800000895d */ /* 0x004fea0003900000 */
[----:B------:R-:W2:Y:S02]  /*9a50*/  @!P0 SYNCS.PHASECHK.TRANS64 P0, [R0+URZ+0xb0], R14 ;  /* 0x0000b00e000085a7 */ /* 0x000ea400080010ff */
[----:B--2---:R-:W-:Y:S05]  /*9a60*/  @!P0 BRA `(.L_x_176) ;  /* 0xfffffffc00f08947 */ /* 0x004fea000383ffff */
[----:B------:R-:W-:Y:S05]  /*9a70*/  BRA `(.L_x_177) ;  /* 0xffffffa800947947 */ /* 0x000fea000383ffff */
.L_x_81:
[----:B------:R-:W-:Y:S07]  /*9a80*/  MOV R0, UR7 ;  /* 0x0000000700007c02 */ /* 0x000fee0008000f00 */
.L_x_178:
[----:B-1----:R1:W2:Y:S02]  /*9a90*/  SYNCS.PHASECHK.TRANS64.TRYWAIT P0, [R0+URZ+0xb8], R14 ;  /* 0x0000b80e000075a7 */ /* 0x0022a400080011ff */
[----:B--2---:R-:W-:Y:S05]  /*9aa0*/  @!P0 NANOSLEEP.SYNCS 0x989680 ;  /* 0x009896800000895d */ /* 0x004fea0003900000 */
[----:B------:R-:W2:Y:S02]  /*9ab0*/  @!P0 SYNCS.PHASECHK.TRANS64 P0, [R0+URZ+0xb8], R14 ;  /* 0x0000b80e000085a7 */ /* 0x000ea400080010ff */
[----:B--2---:R-:W-:Y:S05]  /*9ac0*/  @!P0 BRA `(.L_x_178) ;  /* 0xfffffffc00f08947 */ /* 0x004fea000383ffff */
[----:B------:R-:W-:Y:S05]  /*9ad0*/  BRA `(.L_x_179) ;  /* 0xffffffa800cc7947 */ /* 0x000fea000383ffff */
.L_x_82:
[----:B------:R-:W-:Y:S07]  /*9ae0*/  MOV R0, UR7 ;  /* 0x0000000700007c02 */ /* 0x000fee0008000f00 */
.L_x_180:
[----:B-1----:R1:W2:Y:S02]  /*9af0*/  SYNCS.PHASECHK.TRANS64.TRYWAIT P0, [R0+URZ+0xc0], R14 ;  /* 0x0000c00e000075a7 */ /* 0x0022a400080011ff */
[----:B--2---:R-:W-:Y:S05]  /*9b00*/  @!P0 NANOSLEEP.SYNCS 0x989680 ;  /* 0x009896800000895d */ /* 0x004fea0003900000 */
[----:B------:R-:W2:Y:S02]  /*9b10*/  @!P0 SYNCS.PHASECHK.TRANS64 P0, [R0+URZ+0xc0], R14 ;  /* 0x0000c00e000085a7 */ /* 0x000ea400080010ff */
[----:B--2---:R-:W-:Y:S05]  /*9b20*/  @!P0 BRA `(.L_x_180) ;  /* 0xfffffffc00f08947 */ /* 0x004fea000383ffff */
[----:B------:R-:W-:Y:S05]  /*9b30*/  BRA `(.L_x_181) ;  /* 0xffffffac00107947 */ /* 0x000fea000383ffff */
.L_x_83:
[----:B------:R-:W-:Y:S07]  /*9b40*/  MOV R0, UR7 ;  /* 0x0000000700007c02 */ /* 0x000fee0008000f00 */
.L_x_182:
[----:B-1----:R1:W2:Y:S02]  /*9b50*/  SYNCS.PHASECHK.TRANS64.TRYWAIT P0, [R0+URZ+0xc8], R14 ;  /* 0x0000c80e000075a7 */ /* 0x0022a400080011ff */
[----:B--2---:R-:W-:Y:S05]  /*9b60*/  @!P0 NANOSLEEP.SYNCS 0x989680 ;  /* 0x009896800000895d */ /* 0x004fea0003900000 */
[----:B------:R-:W2:Y:S02]  /*9b70*/  @!P0 SYNCS.PHASECHK.TRANS64 P0, [R0+URZ+0xc8], R14 ;  /* 0x0000c80e000085a7 */ /* 0x000ea400080010ff */
[----:B--2---:R-:W-:Y:S05]  /*9b80*/  @!P0 BRA `(.L_x_182) ;  /* 0xfffffffc00f08947 */ /* 0x004fea000383ffff */
[----:B------:R-:W-:Y:S05]  /*9b90*/  BRA `(.L_x_183) ;  /* 0xffffffac00947947 */ /* 0x000fea000383ffff */
.L_x_85:
[----:B------:R-:W-:-:S07]  /*9ba0*/  MOV R0, UR7 ;  /* 0x0000000700007c02 */ /* 0x000fce0008000f00 */
.L_x_184:
[----:B-1----:R1:W3:Y:S02]  /*9bb0*/  SYNCS.PHASECHK.TRANS64.TRYWAIT P0, [R0+URZ+0xb0], R2 ;  /* 0x0000b002000075a7 */ /* 0x0022e400080011ff */
[----:B---3--:R-:W-:Y:S05]  /*9bc0*/  @!P0 NANOSLEEP.SYNCS 0x989680 ;  /* 0x009896800000895d */ /* 0x008fea0003900000 */
[----:B------:R-:W3:Y:S02]  /*9bd0*/  @!P0 SYNCS.PHASECHK.TRANS64 P0, [R0+URZ+0xb0], R2 ;  /* 0x0000b002000085a7 */ /* 0x000ee400080010ff */
[----:B---3--:R-:W-:Y:S05]  /*9be0*/  @!P0 BRA `(.L_x_184) ;  /* 0xfffffffc00f08947 */ /* 0x008fea000383ffff */
[----:B------:R-:W-:Y:S05]  /*9bf0*/  BRA `(.L_x_185) ;  /* 0xffffffb000047947 */ /* 0x000fea000383ffff */
.L_x_86:
[----:B-1----:R-:W-:-:S07]  /*9c00*/  MOV R0, UR7 ;  /* 0x0000000700007c02 */ /* 0x002fce0008000f00 */
.L_x_186:
[----:B-1----:R1:W3:Y:S02]  /*9c10*/  SYNCS.PHASECHK.TRANS64.TRYWAIT P0, [R0+URZ+0xb8], R2 ;  /* 0x0000b802000075a7 */ /* 0x0022e400080011ff */
[----:B---3--:R-:W-:Y:S05]  /*9c20*/  @!P0 NANOSLEEP.SYNCS 0x989680 ;  /* 0x009896800000895d */ /* 0x008fea0003900000 */
[----:B------:R-:W3:Y:S02]  /*9c30*/  @!P0 SYNCS.PHASECHK.TRANS64 P0, [R0+URZ+0xb8], R2 ;  /* 0x0000b802000085a7 */ /* 0x000ee400080010ff */
[----:B---3--:R-:W-:Y:S05]  /*9c40*/  @!P0 BRA `(.L_x_186) ;  /* 0xfffffffc00f08947 */ /* 0x008fea000383ffff */
[----:B------:R-:W-:Y:S05]  /*9c50*/  BRA `(.L_x_187) ;  /* 0xffffffac00f47947 */ /* 0x000fea000383ffff */
.L_x_87:
[----:B-1----:R-:W-:-:S07]  /*9c60*/  MOV R0, UR7 ;  /* 0x0000000700007c02 */ /* 0x002fce0008000f00 */
.L_x_188:
[----:B-1----:R1:W3:Y:S02]  /*9c70*/  SYNCS.PHASECHK.TRANS64.TRYWAIT P0, [R0+URZ+0xc0], R2 ;  /* 0x0000c002000075a7 */ /* 0x0022e400080011ff */
[----:B---3--:R-:W-:Y:S05]  /*9c80*/  @!P0 NANOSLEEP.SYNCS 0x989680 ;  /* 0x009896800000895d */ /* 0x008fea0003900000 */
[----:B------:R-:W3:Y:S02]  /*9c90*/  @!P0 SYNCS.PHASECHK.TRANS64 P0, [R0+URZ+0xc0], R2 ;  /* 0x0000c002000085a7 */ /* 0x000ee400080010ff */
[----:B---3--:R-:W-:Y:S05]  /*9ca0*/  @!P0 BRA `(.L_x_188) ;  /* 0xfffffffc00f08947 */ /* 0x008fea000383ffff */
[----:B------:R-:W-:Y:S05]  /*9cb0*/  BRA `(.L_x_189) ;  /* 0xffffffac00e47947 */ /* 0x000fea000383ffff */
.L_x_89:
[----:B--2---:R2:W4:Y:S02]  /*9cc0*/  SYNCS.PHASECHK.TRANS64.TRYWAIT P0, [R0+URZ+0xe0], R2 ;  /* 0x0000e002000075a7 */ /* 0x00452400080011ff */
[----:B----4-:R-:W-:Y:S05]  /*9cd0*/  @!P0 NANOSLEEP.SYNCS 0x989680 ;  /* 0x009896800000895d */ /* 0x010fea0003900000 */
[----:B------:R-:W4:Y:S02]  /*9ce0*/  @!P0 SYNCS.PHASECHK.TRANS64 P0, [R0+URZ+0xe0], R2 ;  /* 0x0000e002000085a7 */ /* 0x000f2400080010ff */
[----:B----4-:R-:W-:Y:S05]  /*9cf0*/  @!P0 BRA `(.L_x_89) ;  /* 0xfffffffc00f08947 */ /* 0x010fea000383ffff */
[----:B------:R-:W-:Y:S05]  /*9d00*/  BRA `(.L_x_190) ;  /* 0xffffffb000b87947 */ /* 0x000fea000383ffff */
.L_x_100:
[----:B-1----:R-:W-:Y:S04]  /*9d10*/  MOV R0, UR48 ;  /* 0x0000003000007c02 */ /* 0x002fe80008000f00 */
[----:B------:R1:W3:Y:S03]  /*9d20*/  SYNCS.PHASECHK.TRANS64.TRYWAIT P1, [R0+URZ+0x90], R3 ;  /* 0x00009003000075a7 */ /* 0x0002e600080211ff */
[----:B---3--:R-:W-:Y:S05]  /*9d30*/  @!P1 NANOSLEEP.SYNCS 0x989680 ;  /* 0x009896800000995d */ /* 0x008fea0003900000 */
[----:B------:R-:W3:Y:S02]  /*9d40*/  @!P1 SYNCS.PHASECHK.TRANS64 P1, [R0+URZ+0x90], R3 ;  /* 0x00009003000095a7 */ /* 0x000ee400080210ff */
[----:B---3--:R-:W-:Y:S05]  /*9d50*/  @!P1 BRA `(.L_x_100) ;  /* 0xfffffffc00ec9947 */ /* 0x008fea000383ffff */
[----:B------:R-:W-:Y:S05]  /*9d60*/  BRA `(.L_x_99) ;  /* 0xffffffbc00f07947 */ /* 0x000fea000383ffff */
.L_x_102:
[----:B-1----:R1:W2:Y:S02]  /*9d70*/  SYNCS.PHASECHK.TRANS64.TRYWAIT P0, [R64+URZ+0x100], R2 ;  /* 0x00010002400075a7 */ /* 0x0022a400080011ff */
[----:B--2---:R-:W-:Y:S05]  /*9d80*/  @!P0 NANOSLEEP.SYNCS 0x989680 ;  /* 0x009896800000895d */ /* 0x004fea0003900000 */
[----:B------:R-:W2:Y:S02]  /*9d90*/  @!P0 SYNCS.PHASECHK.TRANS64 P0, [R64+URZ+0x100], R2 ;  /* 0x00010002400085a7 */ /* 0x000ea400080010ff */
[----:B--2---:R-:W-:Y:S05]  /*9da0*/  @!P0 BRA `(.L_x_102) ;  /* 0xfffffffc00f08947 */ /* 0x004fea000383ffff */
[----:B------:R-:W-:Y:S05]  /*9db0*/  BRA `(.L_x_101) ;  /* 0xffffffc0001c7947 */ /* 0x000fea000383ffff */
.L_x_111:
[----:B--2---:R2:W3:Y:S02]  /*9dc0*/  SYNCS.PHASECHK.TRANS64.TRYWAIT P0, [R2+URZ+0x90], R0 ;  /* 0x00009000020075a7 */ /* 0x0044e400080011ff */
[----:B---3--:R-:W-:Y:S05]  /*9dd0*/  @!P0 NANOSLEEP.SYNCS 0x989680 ;  /* 0x009896800000895d */ /* 0x008fea0003900000 */
[----:B------:R-:W3:Y:S02]  /*9de0*/  @!P0 SYNCS.PHASECHK.TRANS64 P0, [R2+URZ+0x90], R0 ;  /* 0x00009000020085a7 */ /* 0x000ee400080010ff */
[----:B---3--:R-:W-:Y:S05]  /*9df0*/  @!P0 BRA `(.L_x_111) ;  /* 0xfffffffc00f08947 */ /* 0x008fea000383ffff */
[----:B------:R-:W-:Y:S05]  /*9e00*/  BRA `(.L_x_110) ;  /* 0xffffffcc00007947 */ /* 0x000fea000383ffff */
.L_x_119:
[----:B--2---:R2:W3:Y:S02]  /*9e10*/  SYNCS.PHASECHK.TRANS64.TRYWAIT P0, [R0+URZ+0x90], R5 ;  /* 0x00009005000075a7 */ /* 0x0044e400080011ff */
[----:B---3--:R-:W-:Y:S05]  /*9e20*/  @!P0 NANOSLEEP.SYNCS 0x989680 ;  /* 0x009896800000895d */ /* 0x008fea0003900000 */
[----:B------:R-:W3:Y:S02]  /*9e30*/  @!P0 SYNCS.PHASECHK.TRANS64 P0, [R0+URZ+0x90], R5 ;  /* 0x00009005000085a7 */ /* 0x000ee400080010ff */
[----:B---3--:R-:W-:Y:S05]  /*9e40*/  @!P0 BRA `(.L_x_119) ;  /* 0xfffffffc00f08947 */ /* 0x008fea000383ffff */
[----:B------:R-:W-:Y:S05]  /*9e50*/  BRA `(.L_x_118) ;  /* 0xffffffd800047947 */ /* 0x000fea000383ffff */
.L_x_127:
[----:B--2---:R2:W3:Y:S02]  /*9e60*/  SYNCS.PHASECHK.TRANS64.TRYWAIT P0, [R2+URZ+0x90], R0 ;  /* 0x00009000020075a7 */ /* 0x0044e400080011ff */
[----:B---3--:R-:W-:Y:S05]  /*9e70*/  @!P0 NANOSLEEP.SYNCS 0x989680 ;  /* 0x009896800000895d */ /* 0x008fea0003900000 */
[----:B------:R-:W3:Y:S02]  /*9e80*/  @!P0 SYNCS.PHASECHK.TRANS64 P0, [R2+URZ+0x90], R0 ;  /* 0x00009000020085a7 */ /* 0x000ee400080010ff */
[----:B---3--:R-:W-:Y:S05]  /*9e90*/  @!P0 BRA `(.L_x_127) ;  /* 0xfffffffc00f08947 */ /* 0x008fea000383ffff */
[----:B------:R-:W-:Y:S05]  /*9ea0*/  BRA `(.L_x_126) ;  /* 0xffffffe400087947 */ /* 0x000fea000383ffff */
        .weak           $__internal_0_$__cuda_sm10x_tcgen05_guardrail_trap_col_being_dealloced_not_returned_by_alloc
        .type           $__internal_0_$__cuda_sm10x_tcgen05_guardrail_trap_col_being_dealloced_not_returned_by_alloc,@function
        .size           $__internal_0_$__cuda_sm10x_tcgen05_guardrail_trap_col_being_dealloced_not_returned_by_alloc,($__internal_1_$__cuda_sm10x_tcgen05_guardrail_trap_phase_invalid_during_alloc - $__internal_0_$__cuda_sm10x_tcgen05_guardrail_trap_col_being_dealloced_not_returned_by_alloc)
$__internal_0_$__cuda_sm10x_tcgen05_guardrail_trap_col_being_dealloced_not_returned_by_alloc:
[----:B------:R-:W-:Y:S05]  /*9eb0*/  BPT.TRAP 0x1 ;  /* 0x000000040000795c */ /* 0x000fea0000300000 */
[----:B------:R-:W-:-:S04]  /*9ec0*/  HFMA2 R3, -RZ, RZ, 0, 0 ;  /* 0x00000000ff037431 */ /* 0x000fc800000001ff */
[----:B------:R-:W-:Y:S05]  /*9ed0*/  RET.REL.NODEC R2 `(_ZN7cutlass13device_kernelINS_4gemm6kernel13GemmUniversalIN4cute5tupleIJiiiiEEENS1_10collective13CollectiveMmaINS1_35MainloopSm100TmaUmmaWarpSpecializedILi9ELi2ELi4ENS5_IJNS4_1CILi1EEESB_SB_EEEEENS5_IJNSA_ILi64EEENSA_ILi256EEENSA_ILi32EEEEEENS_10bfloat16_tENS5_IJlSB_lEEESI_SJ_NS4_8TiledMMAINS4_8MMA_AtomIJNS4_20SM100_MMA_F16BF16_SSISI_SI_fLi64ELi256ELNS4_4UMMA5MajorE0ELSO_0ELNSN_7ScaleInE0ELSP_0EEEEEENS4_6LayoutISC_NS5_IJNSA_ILi0EEEST_ST_EEEEENS5_IJNS4_10UnderscoreESW_SW_EEEEENS4_13SM90_TMA_LOADENS4_14ComposedLayoutINS4_7SwizzleILi2ELi4ELi3EEENS4_18smem_ptr_flag_bitsILi16EEENSS_INS5_IJNSA_ILi8EEESG_EEENS5_IJSG_SB_EEEEEEEvNS4_8identityESZ_S19_vS1A_EENS_8epilogue10collective18CollectiveEpilogueINS1C_23Sm100TmaWarpSpecializedILi4ELi2ELi32ELb1ELb0EEEJSH_NS5_IJNSS_ISE_SB_EES1H_EEESI_SJ_SI_SJ_NS1C_6fusion15FusionCallbacksIS1G_NS1J_17LinearCombinationISI_fSI_fLNS_15FloatRoundStyleE2EEESH_S1I_JEEENS4_5SM1004TMEM4LOAD26SM100_TMEM_LOAD_16dp256b8xESZ_NS10_INS11_ILi3ELi4ELi3EEES14_NSS_INS5_IJS15_SE_EEENS5_IJSE_SB_EEEEEEENS4_17SM75_U32x4_LDSM_NENS4_14SM90_TMA_STOREES1X_NS4_17SM90_U32x4_STSM_NENS4_39AutoVectorizingCopyWithAssumedAlignmentILi128EEEEEEvvEEEEvNT_6ParamsE) ;  /* 0xffffff6002487950 */ /* 0x000fea0003c3ffff */
        .weak           $__internal_1_$__cuda_sm10x_tcgen05_guardrail_trap_phase_invalid_during_alloc
        .type           $__internal_1_$__cuda_sm10x_tcgen05_guardrail_trap_phase_invalid_during_alloc,@function
        .size           $__internal_1_$__cuda_sm10x_tcgen05_guardrail_trap_phase_invalid_during_alloc,($__internal_2_$__cuda_sm10x_tcgen05_guardrail_trap_unallocated_columns_being_dealloced - $__internal_1_$__cuda_sm10x_tcgen05_guardrail_trap_phase_invalid_during_alloc)
$__internal_1_$__cuda_sm10x_tcgen05_guardrail_trap_phase_invalid_during_alloc:
[----:B------:R-:W-:Y:S05]  /*9ee0*/  BPT.TRAP 0x1 ;  /* 0x000000040000795c */ /* 0x000fea0000300000 */
[----:B------:R-:W-:-:S04]  /*9ef0*/  MOV R3, 0x0 ;  /* 0x0000000000037802 */ /* 0x000fc80000000f00 */
[----:B------:R-:W-:Y:S05]  /*9f00*/  RET.REL.NODEC R2 `(_ZN7cutlass13device_kernelINS_4gemm6kernel13GemmUniversalIN4cute5tupleIJiiiiEEENS1_10collective13CollectiveMmaINS1_35MainloopSm100TmaUmmaWarpSpecializedILi9ELi2ELi4ENS5_IJNS4_1CILi1EEESB_SB_EEEEENS5_IJNSA_ILi64EEENSA_ILi256EEENSA_ILi32EEEEEENS_10bfloat16_tENS5_IJlSB_lEEESI_SJ_NS4_8TiledMMAINS4_8MMA_AtomIJNS4_20SM100_MMA_F16BF16_SSISI_SI_fLi64ELi256ELNS4_4UMMA5MajorE0ELSO_0ELNSN_7ScaleInE0ELSP_0EEEEEENS4_6LayoutISC_NS5_IJNSA_ILi0EEEST_ST_EEEEENS5_IJNS4_10UnderscoreESW_SW_EEEEENS4_13SM90_TMA_LOADENS4_14ComposedLayoutINS4_7SwizzleILi2ELi4ELi3EEENS4_18smem_ptr_flag_bitsILi16EEENSS_INS5_IJNSA_ILi8EEESG_EEENS5_IJSG_SB_EEEEEEEvNS4_8identityESZ_S19_vS1A_EENS_8epilogue10collective18CollectiveEpilogueINS1C_23Sm100TmaWarpSpecializedILi4ELi2ELi32ELb1ELb0EEEJSH_NS5_IJNSS_ISE_SB_EES1H_EEESI_SJ_SI_SJ_NS1C_6fusion15FusionCallbacksIS1G_NS1J_17LinearCombinationISI_fSI_fLNS_15FloatRoundStyleE2EEESH_S1I_JEEENS4_5SM1004TMEM4LOAD26SM100_TMEM_LOAD_16dp256b8xESZ_NS10_INS11_ILi3ELi4ELi3EEES14_NSS_INS5_IJS15_SE_EEENS5_IJSE_SB_EEEEEEENS4_17SM75_U32x4_LDSM_NENS4_14SM90_TMA_STOREES1X_NS4_17SM90_U32x4_STSM_NENS4_39AutoVectorizingCopyWithAssumedAlignmentILi128EEEEEEvvEEEEvNT_6ParamsE) ;  /* 0xffffff60023c7950 */ /* 0x000fea0003c3ffff */
        .weak           $__internal_2_$__cuda_sm10x_tcgen05_guardrail_trap_unallocated_columns_being_dealloced
        .type           $__internal_2_$__cuda_sm10x_tcgen05_guardrail_trap_unallocated_columns_being_dealloced,@function
        .size           $__internal_2_$__cuda_sm10x_tcgen05_guardrail_trap_unallocated_columns_being_dealloced,(.L_x_192 - $__internal_2_$__cuda_sm10x_tcgen05_guardrail_trap_unallocated_columns_being_dealloced)
$__internal_2_$__cuda_sm10x_tcgen05_guardrail_trap_unallocated_columns_being_dealloced:
[----:B------:R-:W-:Y:S05]  /*9f10*/  BPT.TRAP 0x1 ;  /* 0x000000040000795c */ /* 0x000fea0000300000 */
[----:B------:R-:W-:-:S04]  /*9f20*/  HFMA2 R3, -RZ, RZ, 0, 0 ;  /* 0x00000000ff037431 */ /* 0x000fc800000001ff */
[----:B------:R-:W-:Y:S05]  /*9f30*/  RET.REL.NODEC R2 `(_ZN7cutlass13device_kernelINS_4gemm6kernel13GemmUniversalIN4cute5tupleIJiiiiEEENS1_10collective13CollectiveMmaINS1_35MainloopSm100TmaUmmaWarpSpecializedILi9ELi2ELi4ENS5_IJNS4_1CILi1EEESB_SB_EEEEENS5_IJNSA_ILi64EEENSA_ILi256EEENSA_ILi32EEEEEENS_10bfloat16_tENS5_IJlSB_lEEESI_SJ_NS4_8TiledMMAINS4_8MMA_AtomIJNS4_20SM100_MMA_F16BF16_SSISI_SI_fLi64ELi256ELNS4_4UMMA5MajorE0ELSO_0ELNSN_7ScaleInE0ELSP_0EEEEEENS4_6LayoutISC_NS5_IJNSA_ILi0EEEST_ST_EEEEENS5_IJNS4_10UnderscoreESW_SW_EEEEENS4_13SM90_TMA_LOADENS4_14ComposedLayoutINS4_7SwizzleILi2ELi4ELi3EEENS4_18smem_ptr_flag_bitsILi16EEENSS_INS5_IJNSA_ILi8EEESG_EEENS5_IJSG_SB_EEEEEEEvNS4_8identityESZ_S19_vS1A_EENS_8epilogue10collective18CollectiveEpilogueINS1C_23Sm100TmaWarpSpecializedILi4ELi2ELi32ELb1ELb0EEEJSH_NS5_IJNSS_ISE_SB_EES1H_EEESI_SJ_SI_SJ_NS1C_6fusion15FusionCallbacksIS1G_NS1J_17LinearCombinationISI_fSI_fLNS_15FloatRoundStyleE2EEESH_S1I_JEEENS4_5SM1004TMEM4LOAD26SM100_TMEM_LOAD_16dp256b8xESZ_NS10_INS11_ILi3ELi4ELi3EEES14_NSS_INS5_IJS15_SE_EEENS5_IJSE_SB_EEEEEEENS4_17SM75_U32x4_LDSM_NENS4_14SM90_TMA_STOREES1X_NS4_17SM90_U32x4_STSM_NENS4_39AutoVectorizingCopyWithAssumedAlignmentILi128EEEEEEvvEEEEvNT_6ParamsE) ;  /* 0xffffff6002307950 */ /* 0x000fea0003c3ffff */
.L_x_191:
[----:B------:R-:W-:-:S00]  /*9f40*/  BRA `(.L_x_191) ;  /* 0xfffffffc00fc7947 */ /* 0x000fc0000383ffff */
[----:B------:R-:W-:-:S00]  /*9f50*/  NOP ;  /* 0x0000000000007918 */ /* 0x000fc00000000000 */
        /* <DEDUP_REMOVED lines=10> */
.L_x_192:


//--------------------- .nv.global.init           --------------------------
	.section	.nv.global.init,"aw",@progbits
.nv.global.init:
	.type		$str$27,@object
	.size		$str$27,($str$28 - $str$27)
$str$27:
        /*0000*/ 	.byte	0x28, 0x61, 0x64, 0x64, 0x72, 0x65, 0x73, 0x73, 0x20, 0x26, 0x20, 0x6d, 0x61, 0x73, 0x6b, 0x29
        /*0010*/ 	.byte	0x20, 0x3d, 0x3d, 0x20, 0x30, 0x00
	.type		$str$28,@object
	.size		$str$28,($str$26 - $str$28)
$str$28:
        /*0016*/ 	.byte	0x2f, 0x74, 0x6d, 0x70, 0x2f, 0x63, 0x75, 0x74, 0x6c, 0x61, 0x73, 0x73, 0x5f, 0x73, 0x77, 0x65
        /*0026*/ 	.byte	0x65, 0x70, 0x5f, 0x73, 0x72, 0x63, 0x2f, 0x69, 0x6e, 0x63, 0x6c, 0x75, 0x64, 0x65, 0x2f, 0x63
        /*0036*/ 	.byte	0x75, 0x74, 0x65, 0x2f, 0x70, 0x6f, 0x69, 0x6e, 0x74, 0x65, 0x72, 0x5f, 0x66, 0x6c, 0x61, 0x67
        /*0046*/ 	.byte	0x67, 0x65, 0x64, 0x2e, 0x68, 0x70, 0x70, 0x00
	.type		$str$26,@object
	.size		$str$26,($str$25 - $str$26)
$str$26:
        /*004e*/ 	.byte	0x2f, 0x74, 0x6d, 0x70, 0x2f, 0x63, 0x75, 0x74, 0x6c, 0x61, 0x73, 0x73, 0x5f, 0x73, 0x77, 0x65
        /*005e*/ 	.byte	0x65, 0x70, 0x5f, 0x73, 0x72, 0x63, 0x2f, 0x69, 0x6e, 0x63, 0x6c, 0x75, 0x64, 0x65, 0x2f, 0x63
        /*006e*/ 	.byte	0x75, 0x74, 0x65, 0x2f, 0x61, 0x74, 0x6f, 0x6d, 0x2f, 0x63, 0x6f, 0x70, 0x79, 0x5f, 0x74, 0x72
        /*007e*/ 	.byte	0x61, 0x69, 0x74, 0x73, 0x5f, 0x73, 0x6d, 0x31, 0x30, 0x30, 0x2e, 0x68, 0x70, 0x70, 0x00
	.type		$str$25,@object
	.size		$str$25,(__unnamed_1 - $str$25)
$str$25:
        /*008d*/ 	.byte	0x28, 0x28, 0x75, 0x69, 0x6e, 0x74, 0x33, 0x32, 0x5f, 0x74, 0x28, 0x74, 0x68, 0x72, 0x65, 0x61
        /*009d*/ 	.byte	0x64, 0x49, 0x64, 0x78, 0x2e, 0x78, 0x29, 0x20, 0x2f, 0x20, 0x33, 0x32, 0x29, 0x20, 0x25, 0x20
        /*00ad*/ 	.byte	0x34, 0x29, 0x20, 0x3d, 0x3d, 0x20, 0x28, 0x28, 0x28, 0x74, 0x6d, 0x65, 0x6d, 0x5f, 0x61, 0x64
        /*00bd*/ 	.byte	0x64, 0x72, 0x20, 0x3e, 0x3e, 0x20, 0x31, 0x36, 0x29, 0x20, 0x2f, 0x20, 0x33, 0x32, 0x29, 0x20
        /*00cd*/ 	.byte	0x25, 0x20, 0x34, 0x29, 0x00
	.type		__unnamed_1,@object
	.size		__unnamed_1,(__unnamed_2 - __unnamed_1)
__unnamed_1:
        /*00d2*/ 	.byte	0x61, 0x75, 0x74, 0x6f, 0x20, 0x63, 0x75, 0x74, 0x65, 0x3a, 0x3a, 0x61, 0x73, 0x5f, 0x70, 0x6f
        /* <DEDUP_REMOVED lines=24> */
        /*0262*/ 	.byte	0x30, 0x39, 0x36, 0x3e, 0x3e, 0x3e, 0x3e, 0x5d, 0x00
	.type		__unnamed_2,@object
	.size		__unnamed_2,(.L_2 - __unnamed_2)
__unnamed_2:
        /* <DEDUP_REMOVED lines=46> */
        /*054b*/ 	.byte	0x75, 0x74, 0x65, 0x3a, 0x3a, 0x43, 0x3c, 0x30, 0x3e, 0x3e, 0x3e, 0x3e, 0x5d, 0x00
.L_2:


//--------------------- .nv.shared._ZN7cutlass13device_kernelINS_4gemm6kernel13GemmUniversalIN4cute5tupleIJiiiiEEENS1_10collective13CollectiveMmaINS1_35MainloopSm100TmaUmmaWarpSpecializedILi9ELi2ELi4ENS5_IJNS4_1CILi1EEESB_SB_EEEEENS5_IJNSA_ILi64EEENSA_ILi256EEENSA_ILi32EEEEEENS_10bfloat16_tENS5_IJlSB_lEEESI_SJ_NS4_8TiledMMAINS4_8MMA_AtomIJNS4_20SM100_MMA_F16BF16_SSISI_SI_fLi64ELi256ELNS4_4UMMA5MajorE0ELSO_0ELNSN_7ScaleInE0ELSP_0EEEEEENS4_6LayoutISC_NS5_IJNSA_ILi0EEEST_ST_EEEEENS5_IJNS4_10UnderscoreESW_SW_EEEEENS4_13SM90_TMA_LOADENS4_14ComposedLayoutINS4_7SwizzleILi2ELi4ELi3EEENS4_18smem_ptr_flag_bitsILi16EEENSS_INS5_IJNSA_ILi8EEESG_EEENS5_IJSG_SB_EEEEEEEvNS4_8identityESZ_S19_vS1A_EENS_8epilogue10collective18CollectiveEpilogueINS1C_23Sm100TmaWarpSpecializedILi4ELi2ELi32ELb1ELb0EEEJSH_NS5_IJNSS_ISE_SB_EES1H_EEESI_SJ_SI_SJ_NS1C_6fusion15FusionCallbacksIS1G_NS1J_17LinearCombinationISI_fSI_fLNS_15FloatRoundStyleE2EEESH_S1I_JEEENS4_5SM1004TMEM4LOAD26SM100_TMEM_LOAD_16dp256b8xESZ_NS10_INS11_ILi3ELi4ELi3EEES14_NSS_INS5_IJS15_SE_EEENS5_IJSE_SB_EEEEEEENS4_17SM75_U32x4_LDSM_NENS4_14SM90_TMA_STOREES1X_NS4_17SM90_U32x4_STSM_NENS4_39AutoVectorizingCopyWithAssumedAlignmentILi128EEEEEEvvEEEEvNT_6ParamsE --------------------------
	.section	.nv.shared._ZN7cutlass13device_kernelINS_4gemm6kernel13GemmUniversalIN4cute5tupleIJiiiiEEENS1_10collective13CollectiveMmaINS1_35MainloopSm100TmaUmmaWarpSpecializedILi9ELi2ELi4ENS5_IJNS4_1CILi1EEESB_SB_EEEEENS5_IJNSA_ILi64EEENSA_ILi256EEENSA_ILi32EEEEEENS_10bfloat16_tENS5_IJlSB_lEEESI_SJ_NS4_8TiledMMAINS4_8MMA_AtomIJNS4_20SM100_MMA_F16BF16_SSISI_SI_fLi64ELi256ELNS4_4UMMA5MajorE0ELSO_0ELNSN_7ScaleInE0ELSP_0EEEEEENS4_6LayoutISC_NS5_IJNSA_ILi0EEEST_ST_EEEEENS5_IJNS4_10UnderscoreESW_SW_EEEEENS4_13SM90_TMA_LOADENS4_14ComposedLayoutINS4_7SwizzleILi2ELi4ELi3EEENS4_18smem_ptr_flag_bitsILi16EEENSS_INS5_IJNSA_ILi8EEESG_EEENS5_IJSG_SB_EEEEEEEvNS4_8identityESZ_S19_vS1A_EENS_8epilogue10collective18CollectiveEpilogueINS1C_23Sm100TmaWarpSpecializedILi4ELi2ELi32ELb1ELb0EEEJSH_NS5_IJNSS_ISE_SB_EES1H_EEESI_SJ_SI_SJ_NS1C_6fusion15FusionCallbacksIS1G_NS1J_17LinearCombinationISI_fSI_fLNS_15FloatRoundStyleE2EEESH_S1I_JEEENS4_5SM1004TMEM4LOAD26SM100_TMEM_LOAD_16dp256b8xESZ_NS10_INS11_ILi3ELi4ELi3EEES14_NSS_INS5_IJS15_SE_EEENS5_IJSE_SB_EEEEEEENS4_17SM75_U32x4_LDSM_NENS4_14SM90_TMA_STOREES1X_NS4_17SM90_U32x4_STSM_NENS4_39AutoVectorizingCopyWithAssumedAlignmentILi128EEEEEEvvEEEEvNT_6ParamsE,"aw",@nobits
	.sectionflags	@""
	.align	16
	.zero		1024


//--------------------- .nv.shared.reserved.0     --------------------------
	.section	.nv.shared.reserved.0,"aw",@nobits
	.weak		__nv_reservedSMEM_offset_0_alias
	.size		__nv_reservedSMEM_offset_0_alias, 0, 64
	.other		__nv_reservedSMEM_offset_0_alias,@"STO_CUDA_RESERVED_SHARED STV_DEFAULT"
__nv_reservedSMEM_offset_0_alias:
	.zero		0
.nv.shared.reserved.0:
	.zero		64
	.weak		__nv_reservedSMEM_tcgen05_partition
	.type		__nv_reservedSMEM_tcgen05_partition,@object
	.size		__nv_reservedSMEM_tcgen05_partition,(.L_0 - __nv_reservedSMEM_tcgen05_partition)
__nv_reservedSMEM_tcgen05_partition:
	.zero		32
.L_0:


//--------------------- .nv.global                --------------------------
	.section	.nv.global,"aw",@nobits
.nv.global:
	.type		_ZN40_INTERNAL_14a7be73_4_k_cu_a2c26257_340004cute1_E,@object
	.size		_ZN40_INTERNAL_14a7be73_4_k_cu_a2c26257_340004cute1_E,(_ZN40_INTERNAL_14a7be73_4_k_cu_a2c26257_340004cuda3std3__45__cpo6cbeginE - _ZN40_INTERNAL_14a7be73_4_k_cu_a2c26257_340004cute1_E)
_ZN40_INTERNAL_14a7be73_4_k_cu_a2c26257_340004cute1_E:
	.zero		1
	.type		_ZN40_INTERNAL_14a7be73_4_k_cu_a2c26257_340004cuda3std3__45__cpo6cbeginE,@object
	.size		_ZN40_INTERNAL_14a7be73_4_k_cu_a2c26257_340004cuda3std3__45__cpo6cbeginE,(_ZN40_INTERNAL_14a7be73_4_k_cu_a2c26257_340004cuda3std3__48in_placeE - _ZN40_INTERNAL_14a7be73_4_k_cu_a2c26257_340004cuda3std3__45__cpo6cbeginE)
_ZN40_INTERNAL_14a7be73_4_k_cu_a2c26257_340004cuda3std3__45__cpo6cbeginE:
	.zero		1
	.type		_ZN40_INTERNAL_14a7be73_4_k_cu_a2c26257_340004cuda3std3__48in_placeE,@object
	.size		_ZN40_INTERNAL_14a7be73_4_k_cu_a2c26257_340004cuda3std3__48in_placeE,(_ZN40_INTERNAL_14a7be73_4_k_cu_a2c26257_340004cuda3std6ranges3__45__cpo9iter_moveE - _ZN40_INTERNAL_14a7be73_4_k_cu_a2c26257_340004cuda3std3__48in_placeE)
_ZN40_INTERNAL_14a7be73_4_k_cu_a2c26257_340004cuda3std3__48in_placeE:
	.zero		1
	.type		_ZN40_INTERNAL_14a7be73_4_k_cu_a2c26257_340004cuda3std6ranges3__45__cpo9iter_moveE,@object
	.size		_ZN40_INTERNAL_14a7be73_4_k_cu_a2c26257_340004cuda3std6ranges3__45__cpo9iter_moveE,(_ZN40_INTERNAL_14a7be73_4_k_cu_a2c26257_340004cuda3std3__45__cpo5beginE - _ZN40_INTERNAL_14a7be73_4_k_cu_a2c26257_340004cuda3std6ranges3__45__cpo9iter_moveE)
_ZN40_INTERNAL_14a7be73_4_k_cu_a2c26257_340004cuda3std6ranges3__45__cpo9iter_moveE:
	.zero		1
	.type		_ZN40_INTERNAL_14a7be73_4_k_cu_a2c26257_340004cuda3std3__45__cpo5beginE,@object
	.size		_ZN40_INTERNAL_14a7be73_4_k_cu_a2c26257_340004cuda3std3__45__cpo5beginE,(_ZN40_INTERNAL_14a7be73_4_k_cu_a2c26257_340004cuda3std3__442_GLOBAL__N__14a7be73_4_k_cu_a2c26257_340006ignoreE - _ZN40_INTERNAL_14a7be73_4_k_cu_a2c26257_340004cuda3std3__45__cpo5beginE)
_ZN40_INTERNAL_14a7be73_4_k_cu_a2c26257_340004cuda3std3__45__cpo5beginE:
	.zero		1
	.type		_ZN40_INTERNAL_14a7be73_4_k_cu_a2c26257_340004cuda3std3__442_GLOBAL__N__14a7be73_4_k_cu_a2c26257_340006ignoreE,@object
	.size		_ZN40_INTERNAL_14a7be73_4_k_cu_a2c26257_340004cuda3std3__442_GLOBAL__N__14a7be73_4_k_cu_a2c26257_340006ignoreE,(_ZN40_INTERNAL_14a7be73_4_k_cu_a2c26257_340004cute7productE - _ZN40_INTERNAL_14a7be73_4_k_cu_a2c26257_340004cuda3std3__442_GLOBAL__N__14a7be73_4_k_cu_a2c26257_340006ignoreE)
_ZN40_INTERNAL_14a7be73_4_k_cu_a2c26257_340004cuda3std3__442_GLOBAL__N__14a7be73_4_k_cu_a2c26257_340006ignoreE:
	.zero		1
	.type		_ZN40_INTERNAL_14a7be73_4_k_cu_a2c26257_340004cute7productE,@object
	.size		_ZN40_INTERNAL_14a7be73_4_k_cu_a2c26257_340004cute7productE,(_ZN40_INTERNAL_14a7be73_4_k_cu_a2c26257_340004cuda3std3__45__cpo3endE - _ZN40_INTERNAL_14a7be73_4_k_cu_a2c26257_340004cute7productE)
_ZN40_INTERNAL_14a7be73_4_k_cu_a2c26257_340004cute7productE:
	.zero		1
	.type		_ZN40_INTERNAL_14a7be73_4_k_cu_a2c26257_340004cuda3std3__45__cpo3endE,@object
	.size		_ZN40_INTERNAL_14a7be73_4_k_cu_a2c26257_340004cuda3std3__45__cpo3endE,(_ZN40_INTERNAL_14a7be73_4_k_cu_a2c26257_340004cuda3std3__419piecewise_constructE - _ZN40_INTERNAL_14a7be73_4_k_cu_a2c26257_340004cuda3std3__45__cpo3endE)
_ZN40_INTERNAL_14a7be73_4_k_cu_a2c26257_340004cuda3std3__45__cpo3endE:
	.zero		1
	.type		_ZN40_INTERNAL_14a7be73_4_k_cu_a2c26257_340004cuda3std3__419piecewise_constructE,@object
	.size		_ZN40_INTERNAL_14a7be73_4_k_cu_a2c26257_340004cuda3std3__419piecewise_constructE,(_ZN40_INTERNAL_14a7be73_4_k_cu_a2c26257_340004cuda3std3__45__cpo4cendE - _ZN40_INTERNAL_14a7be73_4_k_cu_a2c26257_340004cuda3std3__419piecewise_constructE)
_ZN40_INTERNAL_14a7be73_4_k_cu_a2c26257_340004cuda3std3__419piecewise_constructE:
	.zero		1
	.type		_ZN40_INTERNAL_14a7be73_4_k_cu_a2c26257_340004cuda3std3__45__cpo4cendE,@object
	.size		_ZN40_INTERNAL_14a7be73_4_k_cu_a2c26257_340004cuda3std3__45__cpo4cendE,(_ZN40_INTERNAL_14a7be73_4_k_cu_a2c26257_340004cuda3std6ranges3__45__cpo4swapE - _ZN40_INTERNAL_14a7be73_4_k_cu_a2c26257_340004cuda3std3__45__cpo4cendE)
_ZN40_INTERNAL_14a7be73_4_k_cu_a2c26257_340004cuda3std3__45__cpo4cendE:
	.zero		1
	.type		_ZN40_INTERNAL_14a7be73_4_k_cu_a2c26257_340004cuda3std6ranges3__45__cpo4swapE,@object
	.size		_ZN40_INTERNAL_14a7be73_4_k_cu_a2c26257_340004cuda3std6ranges3__45__cpo4swapE,(.L_10 - _ZN40_INTERNAL_14a7be73_4_k_cu_a2c26257_340004cuda3std6ranges3__45__cpo4swapE)
_ZN40_INTERNAL_14a7be73_4_k_cu_a2c26257_340004cuda3std6ranges3__45__cpo4swapE:
	.zero		1
.L_10:


//--------------------- .nv.constant0._ZN7cutlass13device_kernelINS_4gemm6kernel13GemmUniversalIN4cute5tupleIJiiiiEEENS1_10collective13CollectiveMmaINS1_35MainloopSm100TmaUmmaWarpSpecializedILi9ELi2ELi4ENS5_IJNS4_1CILi1EEESB_SB_EEEEENS5_IJNSA_ILi64EEENSA_ILi256EEENSA_ILi32EEEEEENS_10bfloat16_tENS5_IJlSB_lEEESI_SJ_NS4_8TiledMMAINS4_8MMA_AtomIJNS4_20SM100_MMA_F16BF16_SSISI_SI_fLi64ELi256ELNS4_4UMMA5MajorE0ELSO_0ELNSN_7ScaleInE0ELSP_0EEEEEENS4_6LayoutISC_NS5_IJNSA_ILi0EEEST_ST_EEEEENS5_IJNS4_10UnderscoreESW_SW_EEEEENS4_13SM90_TMA_LOADENS4_14ComposedLayoutINS4_7SwizzleILi2ELi4ELi3EEENS4_18smem_ptr_flag_bitsILi16EEENSS_INS5_IJNSA_ILi8EEESG_EEENS5_IJSG_SB_EEEEEEEvNS4_8identityESZ_S19_vS1A_EENS_8epilogue10collective18CollectiveEpilogueINS1C_23Sm100TmaWarpSpecializedILi4ELi2ELi32ELb1ELb0EEEJSH_NS5_IJNSS_ISE_SB_EES1H_EEESI_SJ_SI_SJ_NS1C_6fusion15FusionCallbacksIS1G_NS1J_17LinearCombinationISI_fSI_fLNS_15FloatRoundStyleE2EEESH_S1I_JEEENS4_5SM1004TMEM4LOAD26SM100_TMEM_LOAD_16dp256b8xESZ_NS10_INS11_ILi3ELi4ELi3EEES14_NSS_INS5_IJS15_SE_EEENS5_IJSE_SB_EEEEEEENS4_17SM75_U32x4_LDSM_NENS4_14SM90_TMA_STOREES1X_NS4_17SM90_U32x4_STSM_NENS4_39AutoVectorizingCopyWithAssumedAlignmentILi128EEEEEEvvEEEEvNT_6ParamsE --------------------------
	.section	.nv.constant0._ZN7cutlass13device_kernelINS_4gemm6kernel13GemmUniversalIN4cute5tupleIJiiiiEEENS1_10collective13CollectiveMmaINS1_35MainloopSm100TmaUmmaWarpSpecializedILi9ELi2ELi4ENS5_IJNS4_1CILi1EEESB_SB_EEEEENS5_IJNSA_ILi64EEENSA_ILi256EEENSA_ILi32EEEEEENS_10bfloat16_tENS5_IJlSB_lEEESI_SJ_NS4_8TiledMMAINS4_8MMA_AtomIJNS4_20SM100_MMA_F16BF16_SSISI_SI_fLi64ELi256ELNS4_4UMMA5MajorE0ELSO_0ELNSN_7ScaleInE0ELSP_0EEEEEENS4_6LayoutISC_NS5_IJNSA_ILi0EEEST_ST_EEEEENS5_IJNS4_10UnderscoreESW_SW_EEEEENS4_13SM90_TMA_LOADENS4_14ComposedLayoutINS4_7SwizzleILi2ELi4ELi3EEENS4_18smem_ptr_flag_bitsILi16EEENSS_INS5_IJNSA_ILi8EEESG_EEENS5_IJSG_SB_EEEEEEEvNS4_8identityESZ_S19_vS1A_EENS_8epilogue10collective18CollectiveEpilogueINS1C_23Sm100TmaWarpSpecializedILi4ELi2ELi32ELb1ELb0EEEJSH_NS5_IJNSS_ISE_SB_EES1H_EEESI_SJ_SI_SJ_NS1C_6fusion15FusionCallbacksIS1G_NS1J_17LinearCombinationISI_fSI_fLNS_15FloatRoundStyleE2EEESH_S1I_JEEENS4_5SM1004TMEM4LOAD26SM100_TMEM_LOAD_16dp256b8xESZ_NS10_INS11_ILi3ELi4ELi3EEES14_NSS_INS5_IJS15_SE_EEENS5_IJSE_SB_EEEEEEENS4_17SM75_U32x4_LDSM_NENS4_14SM90_TMA_STOREES1X_NS4_17SM90_U32x4_STSM_NENS4_39AutoVectorizingCopyWithAssumedAlignmentILi128EEEEEEvvEEEEvNT_6ParamsE,"a",@progbits
	.sectionflags	@""
	.align	4
.nv.constant0._ZN7cutlass13device_kernelINS_4gemm6kernel13GemmUniversalIN4cute5tupleIJiiiiEEENS1_10collective13CollectiveMmaINS1_35MainloopSm100TmaUmmaWarpSpecializedILi9ELi2ELi4ENS5_IJNS4_1CILi1EEESB_SB_EEEEENS5_IJNSA_ILi64EEENSA_ILi256EEENSA_ILi32EEEEEENS_10bfloat16_tENS5_IJlSB_lEEESI_SJ_NS4_8TiledMMAINS4_8MMA_AtomIJNS4_20SM100_MMA_F16BF16_SSISI_SI_fLi64ELi256ELNS4_4UMMA5MajorE0ELSO_0ELNSN_7ScaleInE0ELSP_0EEEEEENS4_6LayoutISC_NS5_IJNSA_ILi0EEEST_ST_EEEEENS5_IJNS4_10UnderscoreESW_SW_EEEEENS4_13SM90_TMA_LOADENS4_14ComposedLayoutINS4_7SwizzleILi2ELi4ELi3EEENS4_18smem_ptr_flag_bitsILi16EEENSS_INS5_IJNSA_ILi8EEESG_EEENS5_IJSG_SB_EEEEEEEvNS4_8identityESZ_S19_vS1A_EENS_8epilogue10collective18CollectiveEpilogueINS1C_23Sm100TmaWarpSpecializedILi4ELi2ELi32ELb1ELb0EEEJSH_NS5_IJNSS_ISE_SB_EES1H_EEESI_SJ_SI_SJ_NS1C_6fusion15FusionCallbacksIS1G_NS1J_17LinearCombinationISI_fSI_fLNS_15FloatRoundStyleE2EEESH_S1I_JEEENS4_5SM1004TMEM4LOAD26SM100_TMEM_LOAD_16dp256b8xESZ_NS10_INS11_ILi3ELi4ELi3EEES14_NSS_INS5_IJS15_SE_EEENS5_IJSE_SB_EEEEEEENS4_17SM75_U32x4_LDSM_NENS4_14SM90_TMA_STOREES1X_NS4_17SM90_U32x4_STSM_NENS4_39AutoVectorizingCopyWithAssumedAlignmentILi128EEEEEEvvEEEEvNT_6ParamsE:
	.zero		2944


//--------------------- SYMBOLS --------------------------

	.type		.nv.reservedSmem.offset0,@object
	.size		.nv.reservedSmem.offset0,0x4
	.type		.nv.reservedSmem.cap,@object
	.size		.nv.reservedSmem.cap,0x4
	.type		__assertfail,@function
